def matmul_kernel(
    a_ptr,
    b_ptr,
    c_ptr,
    M,
    N,
    K,
    stride_am,
    stride_ak,
    stride_bk,
    stride_bn,
    stride_cm,
    stride_cn,
    BLOCK_M: tl.constexpr,
    BLOCK_N: tl.constexpr,
    BLOCK_K: tl.constexpr,
    GROUP_M: tl.constexpr,
):
    pid = tl.program_id(axis=0)
    num_pid_m = tl.cdiv(M, BLOCK_M)
    num_pid_n = tl.cdiv(N, BLOCK_N)
    num_pid_in_group = GROUP_M * num_pid_n
    group_id = pid // num_pid_in_group
    first_pid_m = group_id * GROUP_M
    group_size_m = min(num_pid_m - first_pid_m, GROUP_M)
    pid_m = first_pid_m + ((pid % num_pid_in_group) % group_size_m)
    pid_n = (pid % num_pid_in_group) // group_size_m

    offs_am = (pid_m * BLOCK_M + tl.arange(0, BLOCK_M)) % M
    offs_bn = (pid_n * BLOCK_N + tl.arange(0, BLOCK_N)) % N
    offs_k = tl.arange(0, BLOCK_K)
    a_ptrs = a_ptr + offs_am[:, None] * stride_am + offs_k[None, :] * stride_ak
    b_ptrs = b_ptr + offs_k[:, None] * stride_bk + offs_bn[None, :] * stride_bn

    acc = tl.zeros((BLOCK_M, BLOCK_N), dtype=tl.float32)
    for kk in range(0, tl.cdiv(K, BLOCK_K)):
        a = tl.load(a_ptrs, mask=offs_k[None, :] < K - kk * BLOCK_K, other=0.0)
        b = tl.load(b_ptrs, mask=offs_k[:, None] < K - kk * BLOCK_K, other=0.0)
        acc = tl.dot(a, b, acc)
        a_ptrs += BLOCK_K * stride_ak
        b_ptrs += BLOCK_K * stride_bk

    c = acc.to(c_ptr.dtype.element_ty)
    offs_cm = pid_m * BLOCK_M + tl.arange(0, BLOCK_M)
    offs_cn = pid_n * BLOCK_N + tl.arange(0, BLOCK_N)
    c_ptrs = c_ptr + offs_cm[:, None] * stride_cm + offs_cn[None, :] * stride_cn
    mask = (offs_cm[:, None] < M) & (offs_cn[None, :] < N)
    tl.store(c_ptrs, c, mask=mask)

# config = {"BLOCK_K": 32, "BLOCK_M": 64, "BLOCK_N": 512, "GROUP_M": 8, "arch": "sm_100", "dtype": "bf16", "num_ctas": 1, "num_stages": 2, "num_warps": 8}
# arch = sm_100


// ===== COMPILED SASS (sm_100a) =====

	.target	sm_100a

	.elftype	@"ET_EXEC"


//--------------------- .note.nv.tkinfo           --------------------------
	.section	.note.nv.tkinfo,"",@"SHT_NOTE"
	.sectionflags	@"SHF_NOTE_NV_TKINFO"
	.tkinfo
        /*0018*/ 	.word	0x00000081
        /*0030*/ 	.string	""
        /*0030*/ 	.string	"ptxas-blackwell"
        /*0030*/ 	.string	"Cuda compilation tools, release 12.9, V12.9.86"
        /*0030*/ 	.string	"Build cuda_12.9.r12.9/compiler.36037853_0"
        /*0030*/ 	.string	"-v  -suppress-debug-info  -lineinfo  -arch sm_100a "



//--------------------- .note.nv.cuver            --------------------------
	.section	.note.nv.cuver,"",@"SHT_NOTE"
	.sectionflags	@"SHF_NOTE_NV_CUVER"
        /*0018*/ 	.short	0x0001
        /*001a*/ 	.short	0x0064
        /*001c*/ 	.short	0x0001
        /*001e*/ 	.short	0x0000
        /*0020*/ 	.short	0x0001
        /*0022*/ 	.short	0x0000


//--------------------- .nv.info                  --------------------------
	.section	.nv.info,"",@"SHT_CUDA_INFO"
	.align	4


	//----- nvinfo : EIATTR_REGCOUNT
	.align		4
        /*0000*/ 	.byte	0x04, 0x2f
        /*0002*/ 	.short	(.L_4 - .L_3)
	.align		4
.L_3:
        /*0004*/ 	.word	index@(matmul_kernel)
        /*0008*/ 	.word	0x000000ff


	//----- nvinfo : EIATTR_FRAME_SIZE
	.align		4
.L_4:
        /*000c*/ 	.byte	0x04, 0x11
        /*000e*/ 	.short	(.L_6 - .L_5)
	.align		4
.L_5:
        /*0010*/ 	.word	index@($__internal_2_$__cuda_sm10x_tcgen05_guardrail_trap_unallocated_columns_being_dealloced)
        /*0014*/ 	.word	0x00000000


	//----- nvinfo : EIATTR_FRAME_SIZE
	.align		4
.L_6:
        /*0018*/ 	.byte	0x04, 0x11
        /*001a*/ 	.short	(.L_8 - .L_7)
	.align		4
.L_7:
        /*001c*/ 	.word	index@($__internal_1_$__cuda_sm10x_tcgen05_guardrail_trap_phase_invalid_during_alloc)
        /*0020*/ 	.word	0x00000000


	//----- nvinfo : EIATTR_FRAME_SIZE
	.align		4
.L_8:
        /*0024*/ 	.byte	0x04, 0x11
        /*0026*/ 	.short	(.L_10 - .L_9)
	.align		4
.L_9:
        /*0028*/ 	.word	index@($__internal_0_$__cuda_sm10x_tcgen05_guardrail_trap_col_being_dealloced_not_returned_by_alloc)
        /*002c*/ 	.word	0x00000000


	//----- nvinfo : EIATTR_FRAME_SIZE
	.align		4
.L_10:
        /*0030*/ 	.byte	0x04, 0x11
        /*0032*/ 	.short	(.L_12 - .L_11)
	.align		4
.L_11:
        /*0034*/ 	.word	index@(matmul_kernel)
        /*0038*/ 	.word	0x00000000


	//----- nvinfo : EIATTR_MIN_STACK_SIZE
	.align		4
.L_12:
        /*003c*/ 	.byte	0x04, 0x12
        /*003e*/ 	.short	(.L_14 - .L_13)
	.align		4
.L_13:
        /*0040*/ 	.word	index@(matmul_kernel)
        /*0044*/ 	.word	0x00000000
.L_14:


//--------------------- .nv.info.matmul_kernel    --------------------------
	.section	.nv.info.matmul_kernel,"",@"SHT_CUDA_INFO"
	.sectionflags	@""
	.align	4


	//----- nvinfo : EIATTR_CUDA_API_VERSION
	.align		4
        /*0000*/ 	.byte	0x04, 0x37
        /*0002*/ 	.short	(.L_16 - .L_15)
.L_15:
        /*0004*/ 	.word	0x00000081


	//----- nvinfo : EIATTR_KPARAM_INFO
	.align		4
.L_16:
        /*0008*/ 	.byte	0x04, 0x17
        /*000a*/ 	.short	(.L_18 - .L_17)
.L_17:
        /*000c*/ 	.word	0x00000000
        /*0010*/ 	.short	0x000d
        /*0012*/ 	.short	0x0048
        /*0014*/ 	.byte	0x00, 0xf4, 0x21, 0x00


	//----- nvinfo : EIATTR_KPARAM_INFO
	.align		4
.L_18:
        /*0018*/ 	.byte	0x04, 0x17
        /*001a*/ 	.short	(.L_20 - .L_19)
.L_19:
        /*001c*/ 	.word	0x00000000
        /*0020*/ 	.short	0x000c
        /*0022*/ 	.short	0x0040
        /*0024*/ 	.byte	0x00, 0xf4, 0x21, 0x00


	//----- nvinfo : EIATTR_KPARAM_INFO
	.align		4
.L_20:
        /*0028*/ 	.byte	0x04, 0x17
        /*002a*/ 	.short	(.L_22 - .L_21)
.L_21:
        /*002c*/ 	.word	0x00000000
        /*0030*/ 	.short	0x000b
        /*0032*/ 	.short	0x0038
        /*0034*/ 	.byte	0x00, 0xf0, 0x11, 0x00


	//----- nvinfo : EIATTR_KPARAM_INFO
	.align		4
.L_22:
        /*0038*/ 	.byte	0x04, 0x17
        /*003a*/ 	.short	(.L_24 - .L_23)
.L_23:
        /*003c*/ 	.word	0x00000000
        /*0040*/ 	.short	0x000a
        /*0042*/ 	.short	0x0034
        /*0044*/ 	.byte	0x00, 0xf0, 0x11, 0x00


	//----- nvinfo : EIATTR_KPARAM_INFO
	.align		4
.L_24:
        /*0048*/ 	.byte	0x04, 0x17
        /*004a*/ 	.short	(.L_26 - .L_25)
.L_25:
        /*004c*/ 	.word	0x00000000
        /*0050*/ 	.short	0x0009
        /*0052*/ 	.short	0x0030
        /*0054*/ 	.byte	0x00, 0xf0, 0x11, 0x00


	//----- nvinfo : EIATTR_KPARAM_INFO
	.align		4
.L_26:
        /*0058*/ 	.byte	0x04, 0x17
        /*005a*/ 	.short	(.L_28 - .L_27)
.L_27:
        /*005c*/ 	.word	0x00000000
        /*0060*/ 	.short	0x0008
        /*0062*/ 	.short	0x002c
        /*0064*/ 	.byte	0x00, 0xf0, 0x11, 0x00


	//----- nvinfo : EIATTR_KPARAM_INFO
	.align		4
.L_28:
        /*0068*/ 	.byte	0x04, 0x17
        /*006a*/ 	.short	(.L_30 - .L_29)
.L_29:
        /*006c*/ 	.word	0x00000000
        /*0070*/ 	.short	0x0007
        /*0072*/ 	.short	0x0028
        /*0074*/ 	.byte	0x00, 0xf0, 0x11, 0x00


	//----- nvinfo : EIATTR_KPARAM_INFO
	.align		4
.L_30:
        /*0078*/ 	.byte	0x04, 0x17
        /*007a*/ 	.short	(.L_32 - .L_31)
.L_31:
        /*007c*/ 	.word	0x00000000
        /*0080*/ 	.short	0x0006
        /*0082*/ 	.short	0x0024
        /*0084*/ 	.byte	0x00, 0xf0, 0x11, 0x00


	//----- nvinfo : EIATTR_KPARAM_INFO
	.align		4
.L_32:
        /*0088*/ 	.byte	0x04, 0x17
        /*008a*/ 	.short	(.L_34 - .L_33)
.L_33:
        /*008c*/ 	.word	0x00000000
        /*0090*/ 	.short	0x0005
        /*0092*/ 	.short	0x0020
        /*0094*/ 	.byte	0x00, 0xf0, 0x11, 0x00


	//----- nvinfo : EIATTR_KPARAM_INFO
	.align		4
.L_34:
        /*0098*/ 	.byte	0x04, 0x17
        /*009a*/ 	.short	(.L_36 - .L_35)
.L_35:
        /*009c*/ 	.word	0x00000000
        /*00a0*/ 	.short	0x0004
        /*00a2*/ 	.short	0x001c
        /*00a4*/ 	.byte	0x00, 0xf0, 0x11, 0x00


	//----- nvinfo : EIATTR_KPARAM_INFO
	.align		4
.L_36:
        /*00a8*/ 	.byte	0x04, 0x17
        /*00aa*/ 	.short	(.L_38 - .L_37)
.L_37:
        /*00ac*/ 	.word	0x00000000
        /*00b0*/ 	.short	0x0003
        /*00b2*/ 	.short	0x0018
        /*00b4*/ 	.byte	0x00, 0xf0, 0x11, 0x00


	//----- nvinfo : EIATTR_KPARAM_INFO
	.align		4
.L_38:
        /*00b8*/ 	.byte	0x04, 0x17
        /*00ba*/ 	.short	(.L_40 - .L_39)
.L_39:
        /*00bc*/ 	.word	0x00000000
        /*00c0*/ 	.short	0x0002
        /*00c2*/ 	.short	0x0010
        /*00c4*/ 	.byte	0x00, 0xf4, 0x21, 0x00


	//----- nvinfo : EIATTR_KPARAM_INFO
	.align		4
.L_40:
        /*00c8*/ 	.byte	0x04, 0x17
        /*00ca*/ 	.short	(.L_42 - .L_41)
.L_41:
        /*00cc*/ 	.word	0x00000000
        /*00d0*/ 	.short	0x0001
        /*00d2*/ 	.short	0x0008
        /*00d4*/ 	.byte	0x00, 0xf4, 0x21, 0x00


	//----- nvinfo : EIATTR_KPARAM_INFO
	.align		4
.L_42:
        /*00d8*/ 	.byte	0x04, 0x17
        /*00da*/ 	.short	(.L_44 - .L_43)
.L_43:
        /*00dc*/ 	.word	0x00000000
        /*00e0*/ 	.short	0x0000
        /*00e2*/ 	.short	0x0000
        /*00e4*/ 	.byte	0x00, 0xf4, 0x21, 0x00


	//----- nvinfo : EIATTR_AT_ENTRY_FRAGMENTS
	.align		4
.L_44:
        /*00e8*/ 	.byte	0x04, 0x4f
        /*00ea*/ 	.short	(.L_46 - .L_45)


	//   ....[0]....
.L_45:
        /*00ec*/ 	.word	0x00000004


	//----- nvinfo : EIATTR_RESERVED_SMEM_USED
	.align		4
.L_46:
        /*00f0*/ 	.byte	0x01, 0x41
	.zero		2


	//----- nvinfo : EIATTR_SPARSE_MMA_MASK
	.align		4
        /*00f4*/ 	.byte	0x03, 0x50
        /*00f6*/ 	.short	0x0000


	//----- nvinfo : EIATTR_TCGEN05_1CTA_USED
	.align		4
        /*00f8*/ 	.byte	0x01, 0x51
	.zero		2


	//----- nvinfo : EIATTR_MAXREG_COUNT
	.align		4
        /*00fc*/ 	.byte	0x03, 0x1b
        /*00fe*/ 	.short	0x00ff


	//----- nvinfo : EIATTR_NUM_BARRIERS
	.align		4
        /*0100*/ 	.byte	0x02, 0x4c
        /*0102*/ 	.byte	0x01
	.zero		1


	//----- nvinfo : EIATTR_INT_WARP_WIDE_INSTR_OFFSETS
	.align		4
        /*0104*/ 	.byte	0x04, 0x31
        /*0106*/ 	.short	(.L_48 - .L_47)


	//   ....[0]....
.L_47:
        /*0108*/ 	.word	0x00003d60


	//   ....[1]....
        /*010c*/ 	.word	0x00004430


	//   ....[2]....
        /*0110*/ 	.word	0x00005670


	//   ....[3]....
        /*0114*/ 	.word	0x0000bad0


	//   ....[4]....
        /*0118*/ 	.word	0x0000bb20


	//----- nvinfo : EIATTR_COOP_GROUP_MASK_REGIDS
	.align		4
.L_48:
        /*011c*/ 	.byte	0x04, 0x29
        /*011e*/ 	.short	(.L_50 - .L_49)


	//   ....[0]....
.L_49:
        /*0120*/ 	.word	0xffffffff


	//   ....[1]....
        /*0124*/ 	.word	0xffffffff


	//   ....[2]....
        /*0128*/ 	.word	0xffffffff


	//   ....[3]....
        /*012c*/ 	.word	0xffffffff


	//----- nvinfo : EIATTR_COOP_GROUP_INSTR_OFFSETS
	.align		4
.L_50:
        /*0130*/ 	.byte	0x04, 0x28
        /*0132*/ 	.short	(.L_52 - .L_51)


	//   ....[0]....
.L_51:
        /*0134*/ 	.word	0x00000070


	//   ....[1]....
        /*0138*/ 	.word	0x00000330


	//   ....[2]....
        /*013c*/ 	.word	0x0000b960


	//   ....[3]....
        /*0140*/ 	.word	0x0000bbd0


	//----- nvinfo : EIATTR_VRC_CTA_INIT_COUNT
	.align		4
.L_52:
        /*0144*/ 	.byte	0x02, 0x4a
        /*0146*/ 	.byte	0x80
	.zero		1


	//----- nvinfo : EIATTR_MBARRIER_INSTR_OFFSETS
	.align		4
        /*0148*/ 	.byte	0x04, 0x39
        /*014a*/ 	.short	(.L_54 - .L_53)


	//   ....[0]....
.L_53:
        /*014c*/ 	.word	0x00004780
        /*0150*/ 	.word	0x000000ff
        /*0154*/ 	.word	0x00000000
        /*0158*/ 	.short	0x0100
        /*015a*/ 	.byte	0x0d
	.zero		1


	//   ....[1]....
        /*015c*/ 	.word	0x000056a0
        /*0160*/ 	.word	0x000000ff
        /*0164*/ 	.word	0x00012008
        /*0168*/ 	.short	0x0100
        /*016a*/ 	.byte	0x0b
	.zero		1


	//   ....[2]....
        /*016c*/ 	.word	0x00006140
        /*0170*/ 	.word	0x000000ff
        /*0174*/ 	.word	0x00000000
        /*0178*/ 	.short	0x010a
        /*017a*/ 	.byte	0x0d
	.zero		1


	//   ....[3]....
        /*017c*/ 	.word	0x00007640
        /*0180*/ 	.word	0x000000ff
        /*0184*/ 	.word	0x00000000
        /*0188*/ 	.short	0x010a
        /*018a*/ 	.byte	0x0d
	.zero		1


	//   ....[4]....
        /*018c*/ 	.word	0x000077a0
        /*0190*/ 	.word	0x000000ff
        /*0194*/ 	.word	0x00012000
        /*0198*/ 	.short	0x0108
        /*019a*/ 	.byte	0x0b
	.zero		1


	//   ....[5]....
        /*019c*/ 	.word	0x00007880
        /*01a0*/ 	.word	0x000000ff
        /*01a4*/ 	.word	0x00012008
        /*01a8*/ 	.short	0x0108
        /*01aa*/ 	.byte	0x0b
	.zero		1


	//   ....[6]....
        /*01ac*/ 	.word	0x0000bbf0
        /*01b0*/ 	.word	0x000000ff
        /*01b4*/ 	.word	0x00000000
        /*01b8*/ 	.short	0x010a
        /*01ba*/ 	.byte	0x0d
	.zero		1


	//   ....[7]....
        /*01bc*/ 	.word	0x0000bc20
        /*01c0*/ 	.word	0x000000ff
        /*01c4*/ 	.word	0x00000000
        /*01c8*/ 	.short	0x010a
        /*01ca*/ 	.byte	0x0d
	.zero		1


	//----- nvinfo : EIATTR_NUM_MBARRIERS
	.align		4
.L_54:
        /*01cc*/ 	.byte	0x03, 0x38
        /*01ce*/ 	.short	0x0002


	//----- nvinfo : EIATTR_EXIT_INSTR_OFFSETS
	.align		4
        /*01d0*/ 	.byte	0x04, 0x1c
        /*01d2*/ 	.short	(.L_56 - .L_55)


	//   ....[0]....
.L_55:
        /*01d4*/ 	.word	0x0000bbe0


	//----- nvinfo : EIATTR_REQNTID
	.align		4
.L_56:
        /*01d8*/ 	.byte	0x04, 0x10
        /*01da*/ 	.short	(.L_58 - .L_57)
.L_57:
        /*01dc*/ 	.word	0x00000100
        /*01e0*/ 	.word	0x00000001
        /*01e4*/ 	.word	0x00000001


	//----- nvinfo : EIATTR_CRS_STACK_SIZE
	.align		4
.L_58:
        /*01e8*/ 	.byte	0x04, 0x1e
        /*01ea*/ 	.short	(.L_60 - .L_59)
.L_59:
        /*01ec*/ 	.word	0x00000000


	//----- nvinfo : EIATTR_CBANK_PARAM_SIZE
	.align		4
.L_60:
        /*01f0*/ 	.byte	0x03, 0x19
        /*01f2*/ 	.short	0x0050


	//----- nvinfo : EIATTR_PARAM_CBANK
	.align		4
        /*01f4*/ 	.byte	0x04, 0x0a
        /*01f6*/ 	.short	(.L_62 - .L_61)
	.align		4
.L_61:
        /*01f8*/ 	.word	index@(.nv.constant0.matmul_kernel)
        /*01fc*/ 	.short	0x0380
        /*01fe*/ 	.short	0x0050


	//----- nvinfo : EIATTR_SW_WAR
	.align		4
.L_62:
        /*0200*/ 	.byte	0x04, 0x36
        /*0202*/ 	.short	(.L_64 - .L_63)
.L_63:
        /*0204*/ 	.word	0x00000008
.L_64:


//--------------------- .nv.compat                --------------------------
	.section	.nv.compat,"",@"SHT_CUDA_COMPAT_INFO"
	.align	4
        /*0000*/ 	.byte	0x02, 0x02, 0x02, 0x00, 0x02, 0x05, 0x05, 0x00, 0x02, 0x03, 0x00, 0x00, 0x02, 0x06, 0x01, 0x00


//--------------------- .nv.callgraph             --------------------------
	.section	.nv.callgraph,"",@"SHT_CUDA_CALLGRAPH"
	.align	4
	.sectionentsize	8
	.align		4
        /*0000*/ 	.word	0x00000000
	.align		4
        /*0004*/ 	.word	0xffffffff
	.align		4
        /*0008*/ 	.word	0x00000000
	.align		4
        /*000c*/ 	.word	0xfffffffe
	.align		4
        /*0010*/ 	.word	0x00000000
	.align		4
        /*0014*/ 	.word	0xfffffffd
	.align		4
        /*0018*/ 	.word	0x00000000
	.align		4
        /*001c*/ 	.word	0xfffffffc


//--------------------- .text.matmul_kernel       --------------------------
	.section	.text.matmul_kernel,"ax",@progbits
	.align	128
        .global         matmul_kernel
        .type           matmul_kernel,@function
        .size           matmul_kernel,(.L_x_20 - matmul_kernel)
        .other          matmul_kernel,@"STO_CUDA_ENTRY STV_DEFAULT"
matmul_kernel:
.text.matmul_kernel:
[----:B------:R-:W0:Y:S01]  /*0000*/  LDC R1, c[0x0][0x37c] ;  /* 0x0000df00ff017b82 */ /* 0x000e220000000800 */
[----:B------:R-:W1:Y:S01]  /*0010*/  S2R R133, SR_TID.X ;  /* 0x0000000000857919 */ /* 0x000e620000002100 */
[----:B------:R-:W2:Y:S01]  /*0020*/  LDCU.64 UR24, c[0x0][0x358] ;  /* 0x00006b00ff1877ac */ /* 0x000ea20008000a00 */
[----:B-1----:R-:W-:-:S13]  /*0030*/  ISETP.GE.U32.AND P0, PT, R133, 0x20, PT ;  /* 0x000000208500780c */ /* 0x002fda0003f06070 */
[----:B------:R-:W-:Y:S02]  /*0040*/  VOTEU.ANY UP0, P0 ;  /* 0x0000000000ff7886 */ /* 0x000fe40000000100 */
[----:B0-2---:R-:W-:Y:S05]  /*0050*/  BRA.U UP0, `(.L_x_0) ;  /* 0x0000000100b87547 */ /* 0x005fea000b800000 */
[----:B------:R-:W0:Y:S01]  /*0060*/  S2UR UR6, SR_CgaCtaId ;  /* 0x00000000000679c3 */ /* 0x000e220000008800 */
[----:B------:R-:W-:Y:S01]  /*0070*/  NOP ;  /* 0x0000000000007918 */ /* 0x000fe20000000000 */
[----:B------:R-:W-:Y:S02]  /*0080*/  UMOV UR4, 0x40 ;  /* 0x0000004000047882 */ /* 0x000fe40000000000 */
[----:B0-----:R-:W-:-:S09]  /*0090*/  ULEA UR4, UR6, UR4, 0x18 ;  /* 0x0000000406047291 */ /* 0x001fd2000f8ec0ff */
[----:B------:R-:W0:Y:S01]  /*00a0*/  LDS.U8 R0, [UR4] ;  /* 0x00000004ff007984 */ /* 0x000e220008000000 */
[----:B------:R-:W-:Y:S02]  /*00b0*/  UMOV UR4, 0x400 ;  /* 0x0000040000047882 */ /* 0x000fe40000000000 */
[----:B------:R-:W-:Y:S01]  /*00c0*/  ULEA UR4, UR6, UR4, 0x18 ;  /* 0x0000000406047291 */ /* 0x000fe2000f8ec0ff */
[----:B0-----:R-:W-:-:S13]  /*00d0*/  ISETP.NE.AND P0, PT, R0, RZ, PT ;  /* 0x000000ff0000720c */ /* 0x001fda0003f05270 */
[----:B------:R-:W-:Y:S05]  /*00e0*/  @P0 BRA `(.L_x_1) ;  /* 0x00000000007c0947 */ /* 0x000fea0003800000 */
[----:B------:R-:W-:-:S13]  /*00f0*/  ELECT P0, URZ, PT ;  /* 0x0000000000ff782f */ /* 0x000fda0003800000 */
[----:B------:R-:W-:Y:S05]  /*0100*/  @!P0 BRA `(.L_x_2) ;  /* 0x0000000000848947 */ /* 0x000fea0003800000 */
[----:B------:R-:W-:Y:S01]  /*0110*/  UMOV UR5, 0x8 ;  /* 0x0000000800057882 */ /* 0x000fe20000000000 */
[----:B------:R-:W-:Y:S02]  /*0120*/  IMAD.MOV.U32 R4, RZ, RZ, 0x1 ;  /* 0x00000001ff047424 */ /* 0x000fe400078e00ff */
[----:B------:R-:W-:Y:S02]  /*0130*/  IMAD.MOV.U32 R5, RZ, RZ, 0xff ;  /* 0x000000ffff057424 */ /* 0x000fe400078e00ff */
[----:B------:R-:W-:Y:S04]  /*0140*/  DEPBAR.LE SB0, 0x36 ;  /* 0x00008d800000791a */ /* 0x000fe80000000000 */
[----:B------:R-:W0:Y:S02]  /*0150*/  UTCATOMSWS.FIND_AND_SET.ALIGN UP1, UR5, UR5 ;  /* 0x00000005000575e3 */ /* 0x000e240008020800 */
[----:B0-----:R-:W-:-:S04]  /*0160*/  PLOP3.LUT P0, PT, PT, PT, UP1, 0x80, 0x8 ;  /* 0x000000000008781c */ /* 0x001fc80003f0f018 */
[----:B------:R-:W-:-:S04]  /*0170*/  SEL R0, RZ, 0xffffffff, !P0 ;  /* 0xffffffffff007807 */ /* 0x000fc80004000000 */
[----:B------:R-:W-:Y:S01]  /*0180*/  ISETP.NE.AND P0, PT, R0, RZ, PT ;  /* 0x000000ff0000720c */ /* 0x000fe20003f05270 */
[----:B------:R-:W-:-:S12]  /*0190*/  IMAD.U32 R0, RZ, RZ, UR5 ;  /* 0x00000005ff007e24 */ /* 0x000fd8000f8e00ff */
[----:B------:R-:W-:Y:S05]  /*01a0*/  @P0 BRA `(.L_x_3) ;  /* 0x0000000000240947 */ /* 0x000fea0003800000 */
.L_x_4:
[----:B------:R-:W-:Y:S05]  /*01b0*/  NANOSLEEP 0x64 ;  /* 0x000000640000795d */ /* 0x000fea0003800000 */
[----:B------:R-:W-:-:S05]  /*01c0*/  UMOV UR5, 0x8 ;  /* 0x0000000800057882 */ /* 0x000fca0000000000 */
[----:B------:R-:W-:Y:S04]  /*01d0*/  DEPBAR.LE SB0, 0x36 ;  /* 0x00008d800000791a */ /* 0x000fe80000000000 */
[----:B------:R-:W0:Y:S02]  /*01e0*/  UTCATOMSWS.FIND_AND_SET.ALIGN UP1, UR5, UR5 ;  /* 0x00000005000575e3 */ /* 0x000e240008020800 */
[----:B0-----:R-:W-:-:S04]  /*01f0*/  PLOP3.LUT P0, PT, PT, PT, UP1, 0x80, 0x8 ;  /* 0x000000000008781c */ /* 0x001fc80003f0f018 */
[----:B------:R-:W-:-:S04]  /*0200*/  SEL R0, RZ, 0xffffffff, !P0 ;  /* 0xffffffffff007807 */ /* 0x000fc80004000000 */
[----:B------:R-:W-:Y:S01]  /*0210*/  ISETP.NE.AND P0, PT, R0, RZ, PT ;  /* 0x000000ff0000720c */ /* 0x000fe20003f05270 */
[----:B------:R-:W-:-:S12]  /*0220*/  IMAD.U32 R0, RZ, RZ, UR5 ;  /* 0x00000005ff007e24 */ /* 0x000fd8000f8e00ff */
[----:B------:R-:W-:Y:S05]  /*0230*/  @!P0 BRA `(.L_x_4) ;  /* 0xfffffffc00dc8947 */ /* 0x000fea000383ffff */
.L_x_3:
[C---:B------:R-:W-:Y:S01]  /*0240*/  VIADD R3, R0.reuse, 0x10 ;  /* 0x0000001000037836 */ /* 0x040fe20000000000 */
[----:B------:R-:W-:Y:S01]  /*0250*/  UMOV UR5, 0x50 ;  /* 0x0000005000057882 */ /* 0x000fe20000000000 */
[----:B------:R-:W-:Y:S01]  /*0260*/  SHF.L.U32 R2, R5, R0, RZ ;  /* 0x0000000005027219 */ /* 0x000fe200000006ff */
[----:B------:R-:W-:Y:S01]  /*0270*/  ULEA UR5, UR6, UR5, 0x18 ;  /* 0x0000000506057291 */ /* 0x000fe2000f8ec0ff */
[----:B------:R-:W-:Y:S01]  /*0280*/  IMAD.SHL.U32 R0, R0, 0x20, RZ ;  /* 0x0000002000007824 */ /* 0x000fe200078e00ff */
[----:B------:R-:W-:-:S04]  /*0290*/  SHF.L.U32 R3, R4, R3, RZ ;  /* 0x0000000304037219 */ /* 0x000fc800000006ff */
[----:B------:R-:W-:-:S05]  /*02a0*/  LOP3.LUT R2, R3, R2, RZ, 0xfc, !PT ;  /* 0x0000000203027212 */ /* 0x000fca00078efcff */
[----:B------:R0:W-:Y:S04]  /*02b0*/  ATOMS.OR RZ, [UR5], R2 ;  /* 0x00000002ffff798c */ /* 0x0001e8000b000005 */
[----:B------:R0:W-:Y:S01]  /*02c0*/  STS [UR4], R0 ;  /* 0x00000000ff007988 */ /* 0x0001e20008000804 */
[----:B------:R-:W-:Y:S05]  /*02d0*/  BRA `(.L_x_2) ;  /* 0x0000000000107947 */ /* 0x000fea0003800000 */
.L_x_1:
[----:B------:R-:W-:Y:S01]  /*02e0*/  IMAD.MOV.U32 R0, RZ, RZ, -0x1 ;  /* 0xffffffffff007424 */ /* 0x000fe200078e00ff */
[----:B------:R-:W-:-:S04]  /*02f0*/  MOV R2, 0x320 ;  /* 0x0000032000027802 */ /* 0x000fc80000000f00 */
[----:B------:R0:W-:Y:S03]  /*0300*/  STS [UR4], R0 ;  /* 0x00000000ff007988 */ /* 0x0001e60008000804 */
[----:B0-----:R-:W-:Y:S05]  /*0310*/  CALL.REL.NOINC `($__internal_1_$__cuda_sm10x_tcgen05_guardrail_trap_phase_invalid_during_alloc) ;  /* 0x000000b800587944 */ /* 0x001fea0003c00000 */
.L_x_2:
[----:B------:R-:W-:Y:S05]  /*0320*/  WARPSYNC.ALL ;  /* 0x0000000000007948 */ /* 0x000fea0003800000 */
[----:B------:R-:W-:Y:S01]  /*0330*/  NOP ;  /* 0x0000000000007918 */ /* 0x000fe20000000000 */
.L_x_0:
[----:B------:R-:W1:Y:S01]  /*0340*/  LDC.64 R44, c[0x0][0x398] ;  /* 0x0000e600ff2c7b82 */ /* 0x000e620000000a00 */
[----:B------:R-:W2:Y:S01]  /*0350*/  S2R R5, SR_CTAID.X ;  /* 0x0000000000057919 */ /* 0x000ea20000002500 */
[----:B------:R-:W-:Y:S01]  /*0360*/  UMOV UR11, 0x400 ;  /* 0x00000400000b7882 */ /* 0x000fe20000000000 */
[----:B------:R-:W3:Y:S01]  /*0370*/  LDCU.128 UR12, c[0x0][0x3a0] ;  /* 0x00007400ff0c77ac */ /* 0x000ee20008000c00 */
[----:B------:R-:W-:Y:S01]  /*0380*/  LOP3.LUT R157, R133, 0x1f, RZ, 0xc0, !PT ;  /* 0x0000001f859d7812 */ /* 0x000fe200078ec0ff */
[----:B------:R-:W4:Y:S03]  /*0390*/  LDCU.128 UR20, c[0x0][0x380] ;  /* 0x00007000ff1477ac */ /* 0x000f260008000c00 */
[----:B------:R-:W5:Y:S01]  /*03a0*/  S2UR UR6, SR_CgaCtaId ;  /* 0x00000000000679c3 */ /* 0x000f620000008800 */
[----:B------:R-:W0:Y:S01]  /*03b0*/  LDCU UR18, c[0x0][0x3b0] ;  /* 0x00007600ff1277ac */ /* 0x000e220008000800 */
[----:B------:R-:W-:Y:S01]  /*03c0*/  UMOV UR9, 0x1 ;  /* 0x0000000100097882 */ /* 0x000fe20000000000 */
[----:B---3--:R-:W-:Y:S01]  /*03d0*/  IMAD.U32 R149, RZ, RZ, UR14 ;  /* 0x0000000eff957e24 */ /* 0x008fe2000f8e00ff */
[----:B------:R-:W-:Y:S01]  /*03e0*/  UIADD3 UR28, UPT, UPT, UR12, 0x1f, URZ ;  /* 0x0000001f0c1c7890 */ /* 0x000fe2000fffe0ff */
[----:B------:R-:W-:Y:S01]  /*03f0*/  IMAD R131, R157, UR15, RZ ;  /* 0x0000000f9d837c24 */ /* 0x000fe2000f8e02ff */
[----:B-1----:R-:W-:Y:S01]  /*0400*/  IABS R13, R44 ;  /* 0x0000002c000d7213 */ /* 0x002fe20000000000 */
[----:B0-----:R-:W-:Y:S01]  /*0410*/  VIADD R0, R45, 0x1ff ;  /* 0x000001ff2d007836 */ /* 0x001fe20000000000 */
[----:B------:R-:W-:-:S04]  /*0420*/  UISETP.GT.AND UP1, UPT, UR28, 0x1f, UPT ;  /* 0x0000001f1c00788c */ /* 0x000fc8000bf24270 */
[----:B------:R-:W-:Y:S01]  /*0430*/  SHF.R.S32.HI R3, RZ, 0x1f, R0 ;  /* 0x0000001fff037819 */ /* 0x000fe20000011400 */
[----:B-----5:R-:W-:Y:S01]  /*0440*/  ULEA UR11, UR6, UR11, 0x18 ;  /* 0x0000000b060b7291 */ /* 0x020fe2000f8ec0ff */
[----:B--2---:R-:W-:Y:S02]  /*0450*/  IABS R8, R5 ;  /* 0x0000000500087213 */ /* 0x004fe40000000000 */
[----:B------:R-:W-:Y:S01]  /*0460*/  LEA.HI R3, R3, R0, RZ, 0x9 ;  /* 0x0000000003037211 */ /* 0x000fe200078f48ff */
[----:B------:R-:W-:-:S03]  /*0470*/  UIADD3 UR7, UPT, UPT, UR11, 0x12000, URZ ;  /* 0x000120000b077890 */ /* 0x000fc6000fffe0ff */
[----:B------:R-:W-:-:S05]  /*0480*/  SHF.R.S32.HI R3, RZ, 0x9, R3 ;  /* 0x00000009ff037819 */ /* 0x000fca0000011403 */
[----:B------:R-:W-:-:S05]  /*0490*/  IMAD.SHL.U32 R4, R3, 0x8, RZ ;  /* 0x0000000803047824 */ /* 0x000fca00078e00ff */
[-C--:B------:R-:W-:Y:S02]  /*04a0*/  IABS R7, R4.reuse ;  /* 0x0000000400077213 */ /* 0x080fe40000000000 */
[----:B------:R-:W-:Y:S02]  /*04b0*/  IABS R10, R4 ;  /* 0x00000004000a7213 */ /* 0x000fe40000000000 */
[----:B------:R-:W0:Y:S08]  /*04c0*/  I2F.RP R0, R7 ;  /* 0x0000000700007306 */ /* 0x000e300000209400 */
[----:B0-----:R-:W0:Y:S02]  /*04d0*/  MUFU.RCP R0, R0 ;  /* 0x0000000000007308 */ /* 0x001e240000001000 */
[----:B0-----:R-:W-:-:S02]  /*04e0*/  VIADD R2, R0, 0xffffffe ;  /* 0x0ffffffe00027836 */ /* 0x001fc40000000000 */
[----:B------:R-:W-:-:S04]  /*04f0*/  IMAD.MOV R0, RZ, RZ, -R10 ;  /* 0x000000ffff007224 */ /* 0x000fc800078e0a0a */
[----:B------:R0:W1:Y:S02]  /*0500*/  F2I.FTZ.U32.TRUNC.NTZ R3, R2 ;  /* 0x0000000200037305 */ /* 0x000064000021f000 */
[----:B0-----:R-:W-:Y:S02]  /*0510*/  IMAD.MOV.U32 R2, RZ, RZ, RZ ;  /* 0x000000ffff027224 */ /* 0x001fe400078e00ff */
[----:B-1----:R-:W-:-:S04]  /*0520*/  IMAD.MOV R6, RZ, RZ, -R3 ;  /* 0x000000ffff067224 */ /* 0x002fc800078e0a03 */
[----:B------:R-:W-:Y:S02]  /*0530*/  IMAD R9, R6, R7, RZ ;  /* 0x0000000706097224 */ /* 0x000fe400078e02ff */
[----:B------:R-:W-:Y:S02]  /*0540*/  IMAD.MOV.U32 R6, RZ, RZ, R8 ;  /* 0x000000ffff067224 */ /* 0x000fe400078e0008 */
[----:B------:R-:W-:-:S06]  /*0550*/  IMAD.HI.U32 R3, R3, R9, R2 ;  /* 0x0000000903037227 */ /* 0x000fcc00078e0002 */
[----:B------:R-:W-:-:S04]  /*0560*/  IMAD.HI.U32 R3, R3, R6, RZ ;  /* 0x0000000603037227 */ /* 0x000fc800078e00ff */
[----:B------:R-:W-:Y:S01]  /*0570*/  IMAD R0, R3, R0, R6 ;  /* 0x0000000003007224 */ /* 0x000fe200078e0206 */
[----:B------:R-:W-:Y:S04]  /*0580*/  BAR.SYNC.DEFER_BLOCKING 0x0 ;  /* 0x0000000000007b1d */ /* 0x000fe80000010000 */
[----:B------:R-:W-:-:S13]  /*0590*/  ISETP.GT.U32.AND P1, PT, R7, R0, PT ;  /* 0x000000000700720c */ /* 0x000fda0003f24070 */
[----:B------:R-:W-:Y:S02]  /*05a0*/  @!P1 IMAD.IADD R0, R0, 0x1, -R7 ;  /* 0x0000000100009824 */ /* 0x000fe400078e0a07 */
[----:B------:R-:W-:Y:S01]  /*05b0*/  @!P1 VIADD R3, R3, 0x1 ;  /* 0x0000000103039836 */ /* 0x000fe20000000000 */
[----:B------:R-:W-:Y:S02]  /*05c0*/  ISETP.NE.AND P1, PT, R4, RZ, PT ;  /* 0x000000ff0400720c */ /* 0x000fe40003f25270 */
[----:B------:R-:W-:Y:S02]  /*05d0*/  ISETP.GE.U32.AND P0, PT, R0, R7, PT ;  /* 0x000000070000720c */ /* 0x000fe40003f06070 */
[----:B------:R-:W-:-:S04]  /*05e0*/  LOP3.LUT R0, R5, R4, RZ, 0x3c, !PT ;  /* 0x0000000405007212 */ /* 0x000fc800078e3cff */
[----:B------:R-:W-:Y:S01]  /*05f0*/  ISETP.GE.AND P2, PT, R0, RZ, PT ;  /* 0x000000ff0000720c */ /* 0x000fe20003f46270 */
[----:B------:R-:W-:-:S06]  /*0600*/  VIADD R0, R44, 0x3f ;  /* 0x0000003f2c007836 */ /* 0x000fcc0000000000 */
[----:B------:R-:W-:-:S04]  /*0610*/  @P0 VIADD R3, R3, 0x1 ;  /* 0x0000000103030836 */ /* 0x000fc80000000000 */
[----:B------:R-:W-:Y:S01]  /*0620*/  IMAD.MOV.U32 R2, RZ, RZ, R3 ;  /* 0x000000ffff027224 */ /* 0x000fe200078e0003 */
[----:B------:R-:W-:-:S03]  /*0630*/  SHF.R.S32.HI R3, RZ, 0x1f, R0 ;  /* 0x0000001fff037819 */ /* 0x000fc60000011400 */
[----:B------:R-:W-:Y:S01]  /*0640*/  @!P2 IMAD.MOV R2, RZ, RZ, -R2 ;  /* 0x000000ffff02a224 */ /* 0x000fe200078e0a02 */
[----:B------:R-:W-:Y:S02]  /*0650*/  @!P1 LOP3.LUT R2, RZ, R4, RZ, 0x33, !PT ;  /* 0x00000004ff029212 */ /* 0x000fe400078e33ff */
[----:B------:R-:W-:-:S03]  /*0660*/  LEA.HI R3, R3, R0, RZ, 0x6 ;  /* 0x0000000003037211 */ /* 0x000fc600078f30ff */
[----:B------:R-:W-:Y:S02]  /*0670*/  IMAD.SHL.U32 R9, R2, 0x8, RZ ;  /* 0x0000000802097824 */ /* 0x000fe400078e00ff */
[----:B------:R-:W-:-:S03]  /*0680*/  IMAD.MOV R2, RZ, RZ, -R2 ;  /* 0x000000ffff027224 */ /* 0x000fc600078e0a02 */
[----:B------:R-:W-:Y:S01]  /*0690*/  LEA.HI.SX32 R3, R3, -R9, 0x1a ;  /* 0x8000000903037211 */ /* 0x000fe200078fd2ff */
[----:B------:R-:W-:Y:S02]  /*06a0*/  IMAD R10, R4, R2, R5 ;  /* 0x00000002040a7224 */ /* 0x000fe400078e0205 */
[----:B------:R-:W-:Y:S01]  /*06b0*/  IMAD.MOV.U32 R2, RZ, RZ, RZ ;  /* 0x000000ffff027224 */ /* 0x000fe200078e00ff */
[----:B------:R-:W-:Y:S02]  /*06c0*/  VIMNMX R11, PT, PT, R3, 0x8, PT ;  /* 0x00000008030b7848 */ /* 0x000fe40003fe0100 */
[----:B------:R-:W-:Y:S02]  /*06d0*/  IABS R4, R10 ;  /* 0x0000000a00047213 */ /* 0x000fe40000000000 */
[-C--:B------:R-:W-:Y:S02]  /*06e0*/  IABS R8, R11.reuse ;  /* 0x0000000b00087213 */ /* 0x080fe40000000000 */
[----:B------:R-:W-:-:S02]  /*06f0*/  IABS R6, R11 ;  /* 0x0000000b00067213 */ /* 0x000fc40000000000 */
[----:B------:R-:W0:Y:S08]  /*0700*/  I2F.RP R0, R8 ;  /* 0x0000000800007306 */ /* 0x000e300000209400 */
[----:B0-----:R-:W0:Y:S02]  /*0710*/  MUFU.RCP R0, R0 ;  /* 0x0000000000007308 */ /* 0x001e240000001000 */
[----:B0-----:R-:W-:-:S02]  /*0720*/  VIADD R3, R0, 0xffffffe ;  /* 0x0ffffffe00037836 */ /* 0x001fc40000000000 */
[----:B------:R-:W-:-:S04]  /*0730*/  IMAD.MOV R0, RZ, RZ, -R6 ;  /* 0x000000ffff007224 */ /* 0x000fc800078e0a06 */
[----:B------:R-:W0:Y:S02]  /*0740*/  F2I.FTZ.U32.TRUNC.NTZ R3, R3 ;  /* 0x0000000300037305 */ /* 0x000e24000021f000 */
[----:B0-----:R-:W-:-:S04]  /*0750*/  IMAD.MOV R7, RZ, RZ, -R3 ;  /* 0x000000ffff077224 */ /* 0x001fc800078e0a03 */
[----:B------:R-:W-:-:S04]  /*0760*/  IMAD R5, R7, R8, RZ ;  /* 0x0000000807057224 */ /* 0x000fc800078e02ff */
[----:B------:R-:W-:Y:S01]  /*0770*/  IMAD.HI.U32 R2, R3, R5, R2 ;  /* 0x0000000503027227 */ /* 0x000fe200078e0002 */
[----:B------:R-:W-:-:S03]  /*0780*/  IABS R5, R45 ;  /* 0x0000002d00057213 */ /* 0x000fc60000000000 */
[----:B------:R-:W-:Y:S02]  /*0790*/  IMAD.MOV.U32 R3, RZ, RZ, R4 ;  /* 0x000000ffff037224 */ /* 0x000fe400078e0004 */
[----:B------:R-:W0:Y:S02]  /*07a0*/  I2F.RP R4, R13 ;  /* 0x0000000d00047306 */ /* 0x000e240000209400 */
[----:B------:R-:W-:-:S04]  /*07b0*/  IMAD.HI.U32 R2, R2, R3, RZ ;  /* 0x0000000302027227 */ /* 0x000fc800078e00ff */
[----:B------:R-:W-:Y:S02]  /*07c0*/  IMAD R3, R2, R0, R3 ;  /* 0x0000000002037224 */ /* 0x000fe400078e0203 */
[----:B------:R-:W-:-:S03]  /*07d0*/  IMAD.MOV.U32 R0, RZ, RZ, R5 ;  /* 0x000000ffff007224 */ /* 0x000fc600078e0005 */
[----:B------:R-:W-:Y:S01]  /*07e0*/  ISETP.GT.U32.AND P1, PT, R8, R3, PT ;  /* 0x000000030800720c */ /* 0x000fe20003f24070 */
[----:B------:R-:W1:Y:S08]  /*07f0*/  I2F.RP R6, R0 ;  /* 0x0000000000067306 */ /* 0x000e700000209400 */
[----:B0-----:R-:W0:Y:S04]  /*0800*/  MUFU.RCP R4, R4 ;  /* 0x0000000400047308 */ /* 0x001e280000001000 */
[----:B------:R-:W-:-:S02]  /*0810*/  @!P1 IMAD.IADD R3, R3, 0x1, -R8 ;  /* 0x0000000103039824 */ /* 0x000fc400078e0a08 */
[----:B------:R-:W-:Y:S01]  /*0820*/  @!P1 VIADD R2, R2, 0x1 ;  /* 0x0000000102029836 */ /* 0x000fe20000000000 */
[----:B------:R-:W-:Y:S01]  /*0830*/  ISETP.NE.AND P1, PT, R11, RZ, PT ;  /* 0x000000ff0b00720c */ /* 0x000fe20003f25270 */
[----:B-1----:R-:W1:Y:S01]  /*0840*/  MUFU.RCP R6, R6 ;  /* 0x0000000600067308 */ /* 0x002e620000001000 */
[----:B------:R-:W-:Y:S02]  /*0850*/  ISETP.GE.U32.AND P0, PT, R3, R8, PT ;  /* 0x000000080300720c */ /* 0x000fe40003f06070 */
[----:B------:R-:W-:Y:S01]  /*0860*/  LOP3.LUT R3, R10, R11, RZ, 0x3c, !PT ;  /* 0x0000000b0a037212 */ /* 0x000fe200078e3cff */
[----:B------:R-:W2:Y:S01]  /*0870*/  LDS R8, [UR11] ;  /* 0x0000000bff087984 */ /* 0x000ea20008000800 */
[----:B------:R-:W-:Y:S02]  /*0880*/  BAR.SYNC.DEFER_BLOCKING 0x0 ;  /* 0x0000000000007b1d */ /* 0x000fe40000010000 */
[----:B------:R-:W-:Y:S01]  /*0890*/  ISETP.GE.AND P2, PT, R3, RZ, PT ;  /* 0x000000ff0300720c */ /* 0x000fe20003f46270 */
[----:B0-----:R-:W-:Y:S01]  /*08a0*/  VIADD R5, R4, 0xffffffe ;  /* 0x0ffffffe04057836 */ /* 0x001fe20000000000 */
[----:B------:R-:W-:-:S02]  /*08b0*/  SHF.R.U32.HI R4, RZ, 0x5, R133 ;  /* 0x00000005ff047819 */ /* 0x000fc40000011685 */
[----:B------:R-:W-:-:S03]  /*08c0*/  SHF.R.U32.HI R3, RZ, 0x5, R133 ;  /* 0x00000005ff037819 */ /* 0x000fc60000011685 */
[----:B------:R-:W-:Y:S01]  /*08d0*/  @P0 VIADD R2, R2, 0x1 ;  /* 0x0000000102020836 */ /* 0x000fe20000000000 */
[----:B------:R-:W-:Y:S01]  /*08e0*/  R2UR UR17, R4 ;  /* 0x00000000041172ca */ /* 0x000fe200000e0000 */
[----:B------:R-:W0:Y:S01]  /*08f0*/  F2I.FTZ.U32.TRUNC.NTZ R5, R5 ;  /* 0x0000000500057305 */ /* 0x000e22000021f000 */
[----:B-1----:R-:W-:Y:S01]  /*0900*/  VIADD R6, R6, 0xffffffe ;  /* 0x0ffffffe06067836 */ /* 0x002fe20000000000 */
[----:B------:R-:W-:Y:S01]  /*0910*/  SGXT.U32 R3, R3, 0x3 ;  /* 0x000000030303781a */ /* 0x000fe20000000000 */
[----:B------:R-:W-:-:S04]  /*0920*/  IMAD.MOV.U32 R132, RZ, RZ, R2 ;  /* 0x000000ffff847224 */ /* 0x000fc800078e0002 */
[----:B------:R-:W-:Y:S01]  /*0930*/  @!P2 IMAD.MOV R132, RZ, RZ, -R132 ;  /* 0x000000ffff84a224 */ /* 0x000fe200078e0a84 */
[----:B------:R-:W-:Y:S01]  /*0940*/  @!P1 LOP3.LUT R132, RZ, R11, RZ, 0x33, !PT ;  /* 0x0000000bff849212 */ /* 0x000fe200078e33ff */
[----:B------:R-:W1:Y:S03]  /*0950*/  F2I.FTZ.U32.TRUNC.NTZ R7, R6 ;  /* 0x0000000600077305 */ /* 0x000e66000021f000 */
[----:B------:R-:W-:Y:S01]  /*0960*/  USHF.L.U32 UR4, UR17, 0x15, URZ ;  /* 0x0000001511047899 */ /* 0x000fe200080006ff */
[----:B------:R-:W-:Y:S01]  /*0970*/  IMAD.MOV R2, RZ, RZ, -R132 ;  /* 0x000000ffff027224 */ /* 0x000fe200078e0a84 */
[----:B------:R-:W-:Y:S01]  /*0980*/  USHF.L.U32 UR5, UR17, 0x5, URZ ;  /* 0x0000000511057899 */ /* 0x000fe200080006ff */
[----:B0-----:R-:W-:Y:S01]  /*0990*/  IMAD.MOV R4, RZ, RZ, -R5 ;  /* 0x000000ffff047224 */ /* 0x001fe200078e0a05 */
[----:B------:R-:W-:Y:S01]  /*09a0*/  ULOP3.LUT UR4, UR4, 0x600000, URZ, 0xc0, !UPT ;  /* 0x0060000004047892 */ /* 0x000fe2000f8ec0ff */
[----:B------:R-:W-:Y:S01]  /*09b0*/  IMAD R2, R11, R2, R10 ;  /* 0x000000020b027224 */ /* 0x000fe200078e020a */
[----:B------:R-:W-:Y:S01]  /*09c0*/  ULOP3.LUT UR5, UR5, 0x80, URZ, 0xc0, !UPT ;  /* 0x0000008005057892 */ /* 0x000fe2000f8ec0ff */
[----:B------:R-:W-:-:S02]  /*09d0*/  IMAD R11, R4, R13, RZ ;  /* 0x0000000d040b7224 */ /* 0x000fc400078e02ff */
[----:B------:R-:W-:Y:S01]  /*09e0*/  IMAD.IADD R2, R9, 0x1, R2 ;  /* 0x0000000109027824 */ /* 0x000fe200078e0202 */
[----:B------:R-:W-:Y:S01]  /*09f0*/  LOP3.LUT R9, R133, 0x3f, RZ, 0xc0, !PT ;  /* 0x0000003f85097812 */ /* 0x000fe200078ec0ff */
[----:B------:R-:W-:Y:S02]  /*0a00*/  IMAD.MOV.U32 R4, RZ, RZ, RZ ;  /* 0x000000ffff047224 */ /* 0x000fe400078e00ff */
[----:B-1----:R-:W-:Y:S02]  /*0a10*/  IMAD.MOV R15, RZ, RZ, -R7 ;  /* 0x000000ffff0f7224 */ /* 0x002fe400078e0a07 */
[----:B------:R-:W-:Y:S01]  /*0a20*/  IMAD R2, R2, 0x40, R9 ;  /* 0x0000004002027824 */ /* 0x000fe200078e0209 */
[----:B--2---:R-:W-:Y:S01]  /*0a30*/  R2UR UR10, R8 ;  /* 0x00000000080a72ca */ /* 0x004fe200000e0000 */
[----:B------:R-:W-:-:S03]  /*0a40*/  IMAD.HI.U32 R4, R5, R11, R4 ;  /* 0x0000000b05047227 */ /* 0x000fc600078e0004 */
[----:B------:R-:W-:Y:S01]  /*0a50*/  IABS R10, R2 ;  /* 0x00000002000a7213 */ /* 0x000fe20000000000 */
[----:B------:R-:W-:Y:S02]  /*0a60*/  IMAD R5, R15, R0, RZ ;  /* 0x000000000f057224 */ /* 0x000fe400078e02ff */
[----:B------:R-:W-:Y:S02]  /*0a70*/  IMAD.MOV.U32 R6, RZ, RZ, RZ ;  /* 0x000000ffff067224 */ /* 0x000fe400078e00ff */
[----:B------:R-:W-:Y:S02]  /*0a80*/  IMAD.SHL.U32 R132, R132, 0x200, RZ ;  /* 0x0000020084847824 */ /* 0x000fe400078e00ff */
[----:B------:R-:W-:-:S03]  /*0a90*/  IMAD.HI.U32 R5, R7, R5, R6 ;  /* 0x0000000507057227 */ /* 0x000fc600078e0006 */
[C---:B------:R-:W-:Y:S01]  /*0aa0*/  LOP3.LUT R3, R132.reuse, R3, RZ, 0xfc, !PT ;  /* 0x0000000384037212 */ /* 0x040fe200078efcff */
[----:B------:R-:W-:Y:S02]  /*0ab0*/  IMAD.MOV.U32 R7, RZ, RZ, R10 ;  /* 0x000000ffff077224 */ /* 0x000fe400078e000a */
[----:B------:R-:W-:Y:S01]  /*0ac0*/  VIADD R8, R132, UR17 ;  /* 0x0000001184087c36 */ /* 0x000fe20008000000 */
[C---:B------:R-:W-:Y:S01]  /*0ad0*/  LOP3.LUT R12, R3.reuse, 0x8, RZ, 0xfc, !PT ;  /* 0x00000008030c7812 */ /* 0x040fe200078efcff */
[----:B------:R-:W-:Y:S01]  /*0ae0*/  IMAD.HI.U32 R4, R4, R7, RZ ;  /* 0x0000000704047227 */ /* 0x000fe200078e00ff */
[C---:B------:R-:W-:Y:S02]  /*0af0*/  LOP3.LUT R21, R3.reuse, 0x28, RZ, 0xfc, !PT ;  /* 0x0000002803157812 */ /* 0x040fe400078efcff */
[----:B------:R-:W-:Y:S01]  /*0b00*/  IABS R9, R12 ;  /* 0x0000000c00097213 */ /* 0x000fe20000000000 */
[----:B------:R-:W-:Y:S01]  /*0b10*/  IMAD.MOV R4, RZ, RZ, -R4 ;  /* 0x000000ffff047224 */ /* 0x000fe200078e0a04 */
[----:B------:R-:W-:Y:S01]  /*0b20*/  LOP3.LUT R22, R3, 0x30, RZ, 0xfc, !PT ;  /* 0x0000003003167812 */ /* 0x000fe200078efcff */
[----:B------:R-:W-:Y:S01]  /*0b30*/  VIADD R28, R8, 0x78 ;  /* 0x00000078081c7836 */ /* 0x000fe20000000000 */
[----:B------:R-:W-:Y:S01]  /*0b40*/  IABS R18, R21 ;  /* 0x0000001500127213 */ /* 0x000fe20000000000 */
[----:B------:R-:W-:Y:S01]  /*0b50*/  IMAD R4, R13, R4, R7 ;  /* 0x000000040d047224 */ /* 0x000fe200078e0207 */
[----:B------:R-:W-:Y:S01]  /*0b60*/  LOP3.LUT R7, R3, 0x10, RZ, 0xfc, !PT ;  /* 0x0000001003077812 */ /* 0x000fe200078efcff */
[----:B------:R-:W-:Y:S01]  /*0b70*/  IMAD.HI.U32 R6, R5, R9, RZ ;  /* 0x0000000905067227 */ /* 0x000fe200078e00ff */
[----:B------:R-:W-:-:S02]  /*0b80*/  IABS R19, R22 ;  /* 0x0000001600137213 */ /* 0x000fc40000000000 */
[----:B------:R-:W-:Y:S01]  /*0b90*/  ISETP.GT.U32.AND P3, PT, R13, R4, PT ;  /* 0x000000040d00720c */ /* 0x000fe20003f64070 */
[----:B------:R-:W-:Y:S01]  /*0ba0*/  IMAD.MOV R6, RZ, RZ, -R6 ;  /* 0x000000ffff067224 */ /* 0x000fe200078e0a06 */
[----:B------:R-:W-:Y:S01]  /*0bb0*/  IABS R14, R7 ;  /* 0x00000007000e7213 */ /* 0x000fe20000000000 */
[----:B------:R-:W-:Y:S01]  /*0bc0*/  IMAD.HI.U32 R11, R5, R18, RZ ;  /* 0x00000012050b7227 */ /* 0x000fe200078e00ff */
[----:B------:R-:W-:Y:S02]  /*0bd0*/  ISETP.GE.AND P0, PT, R7, RZ, PT ;  /* 0x000000ff0700720c */ /* 0x000fe40003f06270 */
[----:B------:R-:W-:Y:S01]  /*0be0*/  ISETP.GE.AND P1, PT, R12, RZ, PT ;  /* 0x000000ff0c00720c */ /* 0x000fe20003f26270 */
[----:B------:R-:W-:Y:S01]  /*0bf0*/  IMAD R6, R0, R6, R9 ;  /* 0x0000000600067224 */ /* 0x000fe200078e0209 */
[C---:B------:R-:W-:Y:S01]  /*0c00*/  LOP3.LUT R20, R3.reuse, 0x20, RZ, 0xfc, !PT ;  /* 0x0000002003147812 */ /* 0x040fe200078efcff */
[----:B------:R-:W-:Y:S01]  /*0c10*/  VIADD R9, R8, 0x18 ;  /* 0x0000001808097836 */ /* 0x000fe20000000000 */
[----:B------:R-:W-:Y:S01]  /*0c20*/  LOP3.LUT R24, R3, 0x48, RZ, 0xfc, !PT ;  /* 0x0000004803187812 */ /* 0x000fe200078efcff */
[----:B------:R-:W-:Y:S01]  /*0c30*/  IMAD.HI.U32 R7, R5, R14, RZ ;  /* 0x0000000e05077227 */ /* 0x000fe200078e00ff */
[----:B------:R-:W-:-:S02]  /*0c40*/  ISETP.GT.U32.AND P4, PT, R0, R6, PT ;  /* 0x000000060000720c */ /* 0x000fc40003f84070 */
[----:B------:R-:W-:Y:S01]  /*0c50*/  IABS R15, R9 ;  /* 0x00000009000f7213 */ /* 0x000fe20000000000 */
[----:B------:R-:W-:Y:S01]  /*0c60*/  @!P3 IMAD.IADD R4, R4, 0x1, -R13 ;  /* 0x000000010404b824 */ /* 0x000fe200078e0a0d */
[----:B------:R-:W-:Y:S01]  /*0c70*/  ISETP.GE.AND P2, PT, R9, RZ, PT ;  /* 0x000000ff0900720c */ /* 0x000fe20003f46270 */
[----:B------:R-:W-:Y:S01]  /*0c80*/  IMAD.MOV R7, RZ, RZ, -R7 ;  /* 0x000000ffff077224 */ /* 0x000fe200078e0a07 */
[----:B------:R-:W-:Y:S01]  /*0c90*/  IABS R16, R20 ;  /* 0x0000001400107213 */ /* 0x000fe20000000000 */
[----:B------:R-:W-:Y:S01]  /*0ca0*/  IMAD.HI.U32 R9, R5, R15, RZ ;  /* 0x0000000f05097227 */ /* 0x000fe200078e00ff */
[----:B------:R-:W-:Y:S02]  /*0cb0*/  ISETP.GT.U32.AND P3, PT, R13, R4, PT ;  /* 0x000000040d00720c */ /* 0x000fe40003f64070 */
[C---:B------:R-:W-:Y:S01]  /*0cc0*/  LOP3.LUT R23, R3.reuse, 0x40, RZ, 0xfc, !PT ;  /* 0x0000004003177812 */ /* 0x040fe200078efcff */
[----:B------:R-:W-:Y:S01]  /*0cd0*/  IMAD.MOV R9, RZ, RZ, -R9 ;  /* 0x000000ffff097224 */ /* 0x000fe200078e0a09 */
[C---:B------:R-:W-:Y:S01]  /*0ce0*/  LOP3.LUT R25, R3.reuse, 0x50, RZ, 0xfc, !PT ;  /* 0x0000005003197812 */ /* 0x040fe200078efcff */
[----:B------:R-:W-:Y:S01]  /*0cf0*/  @!P4 IMAD.IADD R6, R6, 0x1, -R0 ;  /* 0x000000010606c824 */ /* 0x000fe200078e0a00 */
[C---:B------:R-:W-:Y:S01]  /*0d00*/  LOP3.LUT R26, R3.reuse, 0x68, RZ, 0xfc, !PT ;  /* 0x00000068031a7812 */ /* 0x040fe200078efcff */
[----:B------:R-:W-:Y:S01]  /*0d10*/  IMAD R9, R0, R9, R15 ;  /* 0x0000000900097224 */ /* 0x000fe200078e020f */
[----:B------:R-:W-:Y:S01]  /*0d20*/  LOP3.LUT R29, R3, 0x80, RZ, 0xfc, !PT ;  /* 0x00000080031d7812 */ /* 0x000fe200078efcff */
[----:B------:R-:W-:Y:S01]  /*0d30*/  IMAD.HI.U32 R12, R5, R19, RZ ;  /* 0x00000013050c7227 */ /* 0x000fe200078e00ff */
[----:B------:R-:W-:-:S02]  /*0d40*/  LOP3.LUT R27, R3, 0x70, RZ, 0xfc, !PT ;  /* 0x00000070031b7812 */ /* 0x000fc400078efcff */
[----:B------:R-:W-:Y:S01]  /*0d50*/  ISETP.GT.U32.AND P6, PT, R0, R9, PT ;  /* 0x000000090000720c */ /* 0x000fe20003fc4070 */
[----:B------:R-:W-:Y:S01]  /*0d60*/  @!P3 IMAD.IADD R4, R4, 0x1, -R13 ;  /* 0x000000010404b824 */ /* 0x000fe200078e0a0d */
[C---:B------:R-:W-:Y:S01]  /*0d70*/  ISETP.GT.U32.AND P3, PT, R0.reuse, R6, PT ;  /* 0x000000060000720c */ /* 0x040fe20003f64070 */
[----:B------:R-:W-:Y:S01]  /*0d80*/  IMAD.MOV R11, RZ, RZ, -R11 ;  /* 0x000000ffff0b7224 */ /* 0x000fe200078e0a0b */
[C---:B------:R-:W-:Y:S01]  /*0d90*/  LOP3.LUT R30, R3.reuse, 0x88, RZ, 0xfc, !PT ;  /* 0x00000088031e7812 */ /* 0x040fe200078efcff */
[C---:B------:R-:W-:Y:S01]  /*0da0*/  IMAD R7, R0.reuse, R7, R14 ;  /* 0x0000000700077224 */ /* 0x040fe200078e020e */
[C---:B------:R-:W-:Y:S01]  /*0db0*/  LOP3.LUT R31, R3.reuse, 0xa0, RZ, 0xfc, !PT ;  /* 0x000000a0031f7812 */ /* 0x040fe200078efcff */
[----:B------:R-:W-:Y:S01]  /*0dc0*/  IMAD.MOV R12, RZ, RZ, -R12 ;  /* 0x000000ffff0c7224 */ /* 0x000fe200078e0a0c */
[C---:B------:R-:W-:Y:S01]  /*0dd0*/  LOP3.LUT R33, R3.reuse, 0xb0, RZ, 0xfc, !PT ;  /* 0x000000b003217812 */ /* 0x040fe200078efcff */
[C---:B------:R-:W-:Y:S01]  /*0de0*/  IMAD R11, R0.reuse, R11, R18 ;  /* 0x0000000b000b7224 */ /* 0x040fe200078e0212 */
[C---:B------:R-:W-:Y:S01]  /*0df0*/  ISETP.GT.U32.AND P5, PT, R0.reuse, R7, PT ;  /* 0x000000070000720c */ /* 0x040fe20003fa4070 */
[----:B------:R-:W-:Y:S01]  /*0e00*/  IMAD R12, R0, R12, R19 ;  /* 0x0000000c000c7224 */ /* 0x000fe200078e0213 */
[----:B------:R-:W-:Y:S01]  /*0e10*/  IABS R18, R24 ;  /* 0x0000001800127213 */ /* 0x000fe20000000000 */
[----:B------:R-:W-:Y:S01]  /*0e20*/  VIADD R19, R8, 0x38 ;  /* 0x0000003808137836 */ /* 0x000fe20000000000 */
[----:B------:R-:W-:Y:S01]  /*0e30*/  LOP3.LUT R32, R3, 0xa8, RZ, 0xfc, !PT ;  /* 0x000000a803207812 */ /* 0x000fe200078efcff */
[--C-:B------:R-:W-:Y:S01]  /*0e40*/  @!P3 IMAD.IADD R6, R6, 0x1, -R0.reuse ;  /* 0x000000010606b824 */ /* 0x100fe200078e0a00 */
[C---:B------:R-:W-:Y:S01]  /*0e50*/  ISETP.GT.U32.AND P3, PT, R0.reuse, R11, PT ;  /* 0x0000000b0000720c */ /* 0x040fe20003f64070 */
[----:B------:R-:W-:Y:S01]  /*0e60*/  @!P6 IMAD.IADD R9, R9, 0x1, -R0 ;  /* 0x000000010909e824 */ /* 0x000fe200078e0a00 */
[----:B------:R-:W-:Y:S01]  /*0e70*/  ISETP.GT.U32.AND P6, PT, R0, R12, PT ;  /* 0x0000000c0000720c */ /* 0x000fe20003fc4070 */
[----:B------:R-:W-:Y:S01]  /*0e80*/  IMAD.HI.U32 R10, R5, R16, RZ ;  /* 0x00000010050a7227 */ /* 0x000fe200078e00ff */
[----:B------:R-:W-:-:S02]  /*0e90*/  IABS R15, R19 ;  /* 0x00000013000f7213 */ /* 0x000fc40000000000 */
[----:B------:R-:W-:Y:S01]  /*0ea0*/  LOP3.LUT R38, R3, 0xd0, RZ, 0xfc, !PT ;  /* 0x000000d003267812 */ /* 0x000fe200078efcff */
[--C-:B------:R-:W-:Y:S01]  /*0eb0*/  @!P5 IMAD.IADD R7, R7, 0x1, -R0.reuse ;  /* 0x000000010707d824 */ /* 0x100fe200078e0a00 */
[----:B------:R-:W-:Y:S01]  /*0ec0*/  LOP3.LUT R36, R3, 0xc0, RZ, 0xfc, !PT ;  /* 0x000000c003247812 */ /* 0x000fe200078efcff */
[----:B------:R-:W-:Y:S01]  /*0ed0*/  IMAD.HI.U32 R13, R5, R15, RZ ;  /* 0x0000000f050d7227 */ /* 0x000fe200078e00ff */
[----:B------:R-:W-:Y:S02]  /*0ee0*/  IABS R35, R38 ;  /* 0x0000002600237213 */ /* 0x000fe40000000000 */
[----:B------:R-:W-:Y:S01]  /*0ef0*/  ISETP.GT.U32.AND P5, PT, R0, R7, PT ;  /* 0x000000070000720c */ /* 0x000fe20003fa4070 */
[----:B------:R-:W-:Y:S01]  /*0f00*/  @!P3 IMAD.IADD R11, R11, 0x1, -R0 ;  /* 0x000000010b0bb824 */ /* 0x000fe200078e0a00 */
[C---:B------:R-:W-:Y:S01]  /*0f10*/  LOP3.LUT R37, R3.reuse, 0xc8, RZ, 0xfc, !PT ;  /* 0x000000c803257812 */ /* 0x040fe200078efcff */
[----:B------:R-:W-:Y:S01]  /*0f20*/  IMAD.MOV R13, RZ, RZ, -R13 ;  /* 0x000000ffff0d7224 */ /* 0x000fe200078e0a0d */
[C---:B------:R-:W-:Y:S01]  /*0f30*/  LOP3.LUT R40, R3.reuse, 0xe0, RZ, 0xfc, !PT ;  /* 0x000000e003287812 */ /* 0x040fe200078efcff */
[----:B------:R-:W-:Y:S01]  /*0f40*/  IMAD.MOV R17, RZ, RZ, -R10 ;  /* 0x000000ffff117224 */ /* 0x000fe200078e0a0a */
[----:B------:R-:W-:Y:S01]  /*0f50*/  IABS R34, R37 ;  /* 0x0000002500227213 */ /* 0x000fe20000000000 */
[----:B------:R-:W-:Y:S01]  /*0f60*/  @!P6 IMAD.IADD R12, R12, 0x1, -R0 ;  /* 0x000000010c0ce824 */ /* 0x000fe200078e0a00 */
[C---:B------:R-:W-:Y:S01]  /*0f70*/  ISETP.GT.U32.AND P6, PT, R0.reuse, R11, PT ;  /* 0x0000000b0000720c */ /* 0x040fe20003fc4070 */
[----:B------:R-:W-:Y:S01]  /*0f80*/  IMAD R13, R0, R13, R15 ;  /* 0x0000000d000d7224 */ /* 0x000fe200078e020f */
[----:B------:R-:W-:Y:S01]  /*0f90*/  LOP3.LUT R41, R3, 0xe8, RZ, 0xfc, !PT ;  /* 0x000000e803297812 */ /* 0x000fe200078efcff */
[----:B------:R-:W-:Y:S01]  /*0fa0*/  IMAD.HI.U32 R15, R5, R18, RZ ;  /* 0x00000012050f7227 */ /* 0x000fe200078e00ff */
[----:B------:R-:W-:-:S02]  /*0fb0*/  LOP3.LUT R43, R3, 0x108, RZ, 0xfc, !PT ;  /* 0x00000108032b7812 */ /* 0x000fc400078efcff */
[----:B------:R-:W-:Y:S01]  /*0fc0*/  LOP3.LUT R49, R3, 0x120, RZ, 0xfc, !PT ;  /* 0x0000012003317812 */ /* 0x000fe200078efcff */
[C---:B------:R-:W-:Y:S01]  /*0fd0*/  IMAD R10, R0.reuse, R17, R16 ;  /* 0x00000011000a7224 */ /* 0x040fe200078e0210 */
[----:B------:R-:W-:Y:S01]  /*0fe0*/  IABS R16, R23 ;  /* 0x0000001700107213 */ /* 0x000fe20000000000 */
[----:B------:R-:W-:Y:S01]  /*0ff0*/  IMAD.MOV R15, RZ, RZ, -R15 ;  /* 0x000000ffff0f7224 */ /* 0x000fe200078e0a0f */
[----:B------:R-:W-:Y:S01]  /*1000*/  IABS R42, R43 ;  /* 0x0000002b002a7213 */ /* 0x000fe20000000000 */
[----:B------:R-:W-:Y:S01]  /*1010*/  @!P5 IMAD.IADD R7, R7, 0x1, -R0 ;  /* 0x000000010707d824 */ /* 0x000fe200078e0a00 */
[C---:B------:R-:W-:Y:S01]  /*1020*/  ISETP.GT.U32.AND P4, PT, R0.reuse, R10, PT ;  /* 0x0000000a0000720c */ /* 0x040fe20003f84070 */
[C---:B------:R-:W-:Y:S01]  /*1030*/  IMAD R15, R0.reuse, R15, R18 ;  /* 0x0000000f000f7224 */ /* 0x040fe200078e0212 */
[----:B------:R-:W-:Y:S01]  /*1040*/  ISETP.GT.U32.AND P5, PT, R0, R9, PT ;  /* 0x000000090000720c */ /* 0x000fe20003fa4070 */
[----:B------:R-:W-:Y:S01]  /*1050*/  IMAD.HI.U32 R14, R5, R16, RZ ;  /* 0x00000010050e7227 */ /* 0x000fe200078e00ff */
[----:B------:R-:W-:-:S02]  /*1060*/  IABS R47, R49 ;  /* 0x00000031002f7213 */ /* 0x000fc40000000000 */
[----:B------:R-:W-:Y:S01]  /*1070*/  LOP3.LUT R52, R3, 0x140, RZ, 0xfc, !PT ;  /* 0x0000014003347812 */ /* 0x000fe200078efcff */
[----:B------:R-:W-:Y:S01]  /*1080*/  @!P1 IMAD.MOV R6, RZ, RZ, -R6 ;  /* 0x000000ffff069224 */ /* 0x000fe200078e0a06 */
[C---:B------:R-:W-:Y:S01]  /*1090*/  ISETP.GT.U32.AND P1, PT, R0.reuse, R12, PT ;  /* 0x0000000c0000720c */ /* 0x040fe20003f24070 */
[----:B------:R-:W-:Y:S01]  /*10a0*/  @!P6 IMAD.IADD R11, R11, 0x1, -R0 ;  /* 0x000000010b0be824 */ /* 0x000fe200078e0a00 */
[----:B------:R-:W-:Y:S01]  /*10b0*/  ISETP.GT.U32.AND P6, PT, R0, R15, PT ;  /* 0x0000000f0000720c */ /* 0x000fe20003fc4070 */
[----:B------:R-:W-:Y:S01]  /*10c0*/  IMAD.MOV R17, RZ, RZ, -R14 ;  /* 0x000000ffff117224 */ /* 0x000fe200078e0a0e */
[----:B------:R-:W-:Y:S01]  /*10d0*/  IABS R53, R52 ;  /* 0x0000003400357213 */ /* 0x000fe20000000000 */
[----:B------:R-:W-:Y:S01]  /*10e0*/  @!P4 IMAD.IADD R10, R10, 0x1, -R0 ;  /* 0x000000010a0ac824 */ /* 0x000fe200078e0a00 */
[----:B------:R-:W-:Y:S01]  /*10f0*/  ISETP.GE.AND P4, PT, R20, RZ, PT ;  /* 0x000000ff1400720c */ /* 0x000fe20003f86270 */
[----:B------:R-:W-:Y:S01]  /*1100*/  IMAD R14, R0, R17, R16 ;  /* 0x00000011000e7224 */ /* 0x000fe200078e0210 */
[----:B------:R-:W-:Y:S01]  /*1110*/  IABS R17, R25 ;  /* 0x0000001900117213 */ /* 0x000fe20000000000 */
[----:B------:R-:W-:Y:S01]  /*1120*/  VIADD R20, R8, 0x58 ;  /* 0x0000005808147836 */ /* 0x000fe20000000000 */
[C---:B------:R-:W-:Y:S01]  /*1130*/  ISETP.GT.U32.AND P3, PT, R0.reuse, R10, PT ;  /* 0x0000000a0000720c */ /* 0x040fe20003f64070 */
[----:B------:R-:W-:Y:S01]  /*1140*/  @!P5 IMAD.IADD R9, R9, 0x1, -R0 ;  /* 0x000000010909d824 */ /* 0x000fe200078e0a00 */
[----:B------:R-:W-:Y:S01]  /*1150*/  ISETP.GT.U32.AND P5, PT, R0, R14, PT ;  /* 0x0000000e0000720c */ /* 0x000fe20003fa4070 */
[----:B------:R-:W-:Y:S01]  /*1160*/  IMAD.HI.U32 R16, R5, R17, RZ ;  /* 0x0000001105107227 */ /* 0x000fe200078e00ff */
[----:B------:R-:W-:-:S02]  /*1170*/  IABS R18, R20 ;  /* 0x0000001400127213 */ /* 0x000fc40000000000 */
[----:B------:R-:W-:Y:S01]  /*1180*/  LOP3.LUT R54, R3, 0x150, RZ, 0xfc, !PT ;  /* 0x0000015003367812 */ /* 0x000fe200078efcff */
[--C-:B------:R-:W-:Y:S01]  /*1190*/  @!P1 IMAD.IADD R12, R12, 0x1, -R0.reuse ;  /* 0x000000010c0c9824 */ /* 0x100fe200078e0a00 */
[----:B------:R-:W-:Y:S01]  /*11a0*/  ISETP.GE.AND P1, PT, R22, RZ, PT ;  /* 0x000000ff1600720c */ /* 0x000fe20003f26270 */
[----:B------:R-:W-:Y:S01]  /*11b0*/  @!P6 IMAD.IADD R15, R15, 0x1, -R0 ;  /* 0x000000010f0fe824 */ /* 0x000fe200078e0a00 */
[C---:B------:R-:W-:Y:S01]  /*11c0*/  LOP3.LUT R58, R3.reuse, 0x1a0, RZ, 0xfc, !PT ;  /* 0x000001a0033a7812 */ /* 0x040fe200078efcff */
[----:B------:R-:W-:Y:S01]  /*11d0*/  IMAD.MOV R16, RZ, RZ, -R16 ;  /* 0x000000ffff107224 */ /* 0x000fe200078e0a10 */
[----:B------:R-:W-:Y:S01]  /*11e0*/  LOP3.LUT R62, R3, 0x1b0, RZ, 0xfc, !PT ;  /* 0x000001b0033e7812 */ /* 0x000fe200078efcff */
[----:B------:R-:W-:Y:S01]  /*11f0*/  @!P0 IMAD.MOV R7, RZ, RZ, -R7 ;  /* 0x000000ffff078224 */ /* 0x000fe200078e0a07 */
[C---:B------:R-:W-:Y:S01]  /*1200*/  ISETP.GT.U32.AND P6, PT, R0.reuse, R15, PT ;  /* 0x0000000f0000720c */ /* 0x040fe20003fc4070 */
[C---:B------:R-:W-:Y:S01]  /*1210*/  IMAD R16, R0.reuse, R16, R17 ;  /* 0x0000001000107224 */ /* 0x040fe200078e0211 */
[----:B------:R-:W-:Y:S01]  /*1220*/  ISETP.GT.U32.AND P0, PT, R0, R13, PT ;  /* 0x0000000d0000720c */ /* 0x000fe20003f04070 */
[----:B------:R-:W-:Y:S01]  /*1230*/  IMAD.HI.U32 R17, R5, R18, RZ ;  /* 0x0000001205117227 */ /* 0x000fe200078e00ff */
[----:B------:R-:W-:-:S02]  /*1240*/  IABS R77, R58 ;  /* 0x0000003a004d7213 */ /* 0x000fc40000000000 */
[----:B------:R-:W-:Y:S01]  /*1250*/  IABS R81, R62 ;  /* 0x0000003e00517213 */ /* 0x000fe20000000000 */
[----:B------:R-:W-:Y:S01]  /*1260*/  IMAD.MOV R17, RZ, RZ, -R17 ;  /* 0x000000ffff117224 */ /* 0x000fe200078e0a11 */
[----:B------:R-:W-:Y:S01]  /*1270*/  LOP3.LUT R60, R3, 0x1a8, RZ, 0xfc, !PT ;  /* 0x000001a8033c7812 */ /* 0x000fe200078efcff */
[--C-:B------:R-:W-:Y:S01]  /*1280*/  @!P3 IMAD.IADD R10, R10, 0x1, -R0.reuse ;  /* 0x000000010a0ab824 */ /* 0x100fe200078e0a00 */
[----:B------:R-:W-:Y:S01]  /*1290*/  ISETP.GE.AND P3, PT, R21, RZ, PT ;  /* 0x000000ff1500720c */ /* 0x000fe20003f66270 */
[----:B------:R-:W-:Y:S01]  /*12a0*/  @!P5 IMAD.IADD R14, R14, 0x1, -R0 ;  /* 0x000000010e0ed824 */ /* 0x000fe200078e0a00 */
[----:B------:R-:W-:Y:S01]  /*12b0*/  LOP3.LUT R21, R3, 0x60, RZ, 0xfc, !PT ;  /* 0x0000006003157812 */ /* 0x000fe200078efcff */
[----:B------:R-:W-:Y:S01]  /*12c0*/  @!P1 IMAD.MOV R12, RZ, RZ, -R12 ;  /* 0x000000ffff0c9224 */ /* 0x000fe200078e0a0c */
[C---:B------:R-:W-:Y:S01]  /*12d0*/  ISETP.GT.U32.AND P1, PT, R0.reuse, R16, PT ;  /* 0x000000100000720c */ /* 0x040fe20003f24070 */
[C---:B------:R-:W-:Y:S01]  /*12e0*/  IMAD R17, R0.reuse, R17, R18 ;  /* 0x0000001100117224 */ /* 0x040fe200078e0212 */
[----:B------:R-:W-:Y:S01]  /*12f0*/  ISETP.GE.AND P5, PT, R23, RZ, PT ;  /* 0x000000ff1700720c */ /* 0x000fe20003fa6270 */
[----:B------:R-:W-:Y:S01]  /*1300*/  @!P4 IMAD.MOV R10, RZ, RZ, -R10 ;  /* 0x000000ffff0ac224 */ /* 0x000fe200078e0a0a */
[C---:B------:R-:W-:Y:S01]  /*1310*/  ISETP.GT.U32.AND P4, PT, R0.reuse, R14, PT ;  /* 0x0000000e0000720c */ /* 0x040fe20003f84070 */
[--C-:B------:R-:W-:Y:S01]  /*1320*/  @!P6 IMAD.IADD R15, R15, 0x1, -R0.reuse ;  /* 0x000000010f0fe824 */ /* 0x100fe200078e0a00 */
[C---:B------:R-:W-:Y:S01]  /*1330*/  ISETP.GT.U32.AND P6, PT, R0.reuse, R17, PT ;  /* 0x000000110000720c */ /* 0x040fe20003fc4070 */
[--C-:B------:R-:W-:Y:S01]  /*1340*/  @!P0 IMAD.IADD R13, R13, 0x1, -R0.reuse ;  /* 0x000000010d0d8824 */ /* 0x100fe200078e0a00 */
[----:B------:R-:W-:Y:S01]  /*1350*/  ISETP.GE.AND P0, PT, R19, RZ, PT ;  /* 0x000000ff1300720c */ /* 0x000fe20003f06270 */
[----:B------:R-:W-:Y:S01]  /*1360*/  @!P2 IMAD.MOV R9, RZ, RZ, -R9 ;  /* 0x000000ffff09a224 */ /* 0x000fe200078e0a09 */
[----:B------:R-:W-:Y:S01]  /*1370*/  IABS R19, R21 ;  /* 0x0000001500137213 */ /* 0x000fe20000000000 */
[----:B------:R-:W-:Y:S01]  /*1380*/  @!P3 IMAD.MOV R11, RZ, RZ, -R11 ;  /* 0x000000ffff0bb224 */ /* 0x000fe200078e0a0b */
[----:B------:R-:W-:Y:S01]  /*1390*/  ISETP.GT.U32.AND P2, PT, R0, R13, PT ;  /* 0x0000000d0000720c */ /* 0x000fe20003f44070 */
[----:B------:R-:W-:Y:S01]  /*13a0*/  @!P1 IMAD.IADD R16, R16, 0x1, -R0 ;  /* 0x0000000110109824 */ /* 0x000fe200078e0a00 */
[----:B------:R-:W-:Y:S01]  /*13b0*/  IABS R23, R27 ;  /* 0x0000001b00177213 */ /* 0x000fe20000000000 */
[----:B------:R-:W-:Y:S01]  /*13c0*/  IMAD.HI.U32 R18, R5, R19, RZ ;  /* 0x0000001305127227 */ /* 0x000fe200078e00ff */
[----:B------:R-:W-:-:S02]  /*13d0*/  ISETP.GE.AND P3, PT, R24, RZ, PT ;  /* 0x000000ff1800720c */ /* 0x000fc40003f66270 */
[----:B------:R-:W-:Y:S01]  /*13e0*/  ISETP.GT.U32.AND P1, PT, R0, R16, PT ;  /* 0x000000100000720c */ /* 0x000fe20003f24070 */
[--C-:B------:R-:W-:Y:S01]  /*13f0*/  @!P4 IMAD.IADD R14, R14, 0x1, -R0.reuse ;  /* 0x000000010e0ec824 */ /* 0x100fe200078e0a00 */
[----:B------:R-:W-:Y:S01]  /*1400*/  ISETP.GE.AND P4, PT, R20, RZ, PT ;  /* 0x000000ff1400720c */ /* 0x000fe20003f86270 */
[----:B------:R-:W-:Y:S01]  /*1410*/  @!P6 IMAD.IADD R17, R17, 0x1, -R0 ;  /* 0x000000011111e824 */ /* 0x000fe200078e0a00 */
[----:B------:R-:W-:Y:S01]  /*1420*/  IABS R20, R26 ;  /* 0x0000001a00147213 */ /* 0x000fe20000000000 */
[----:B------:R-:W-:Y:S01]  /*1430*/  IMAD.MOV R18, RZ, RZ, -R18 ;  /* 0x000000ffff127224 */ /* 0x000fe200078e0a12 */
[----:B------:R-:W-:Y:S01]  /*1440*/  IABS R24, R28 ;  /* 0x0000001c00187213 */ /* 0x000fe20000000000 */
[----:B------:R-:W-:Y:S01]  /*1450*/  @!P2 IMAD.IADD R13, R13, 0x1, -R0 ;  /* 0x000000010d0da824 */ /* 0x000fe200078e0a00 */
[C---:B------:R-:W-:Y:S01]  /*1460*/  ISETP.GT.U32.AND P6, PT, R0.reuse, R17, PT ;  /* 0x000000110000720c */ /* 0x040fe20003fc4070 */
[----:B------:R-:W-:Y:S01]  /*1470*/  IMAD R18, R0, R18, R19 ;  /* 0x0000001200127224 */ /* 0x000fe200078e0213 */
[----:B------:R-:W-:Y:S01]  /*1480*/  ISETP.GE.AND P2, PT, R25, RZ, PT ;  /* 0x000000ff1900720c */ /* 0x000fe20003f46270 */
[----:B------:R-:W-:Y:S01]  /*1490*/  IMAD.HI.U32 R19, R5, R20, RZ ;  /* 0x0000001405137227 */ /* 0x000fe200078e00ff */
[----:B------:R-:W-:-:S02]  /*14a0*/  IABS R25, R29 ;  /* 0x0000001d00197213 */ /* 0x000fc40000000000 */
[----:B------:R-:W-:Y:S01]  /*14b0*/  IABS R79, R60 ;  /* 0x0000003c004f7213 */ /* 0x000fe20000000000 */
[----:B------:R-:W-:Y:S01]  /*14c0*/  IMAD.MOV R19, RZ, RZ, -R19 ;  /* 0x000000ffff137224 */ /* 0x000fe200078e0a13 */
[C---:B------:R-:W-:Y:S01]  /*14d0*/  LOP3.LUT R66, R3.reuse, 0x1c0, RZ, 0xfc, !PT ;  /* 0x000001c003427812 */ /* 0x040fe200078efcff */
[----:B------:R-:W-:Y:S01]  /*14e0*/  @!P1 IMAD.IADD R16, R16, 0x1, -R0 ;  /* 0x0000000110109824 */ /* 0x000fe200078e0a00 */
[C---:B------:R-:W-:Y:S01]  /*14f0*/  ISETP.GT.U32.AND P1, PT, R0.reuse, R18, PT ;  /* 0x000000120000720c */ /* 0x040fe20003f24070 */
[C---:B------:R-:W-:Y:S01]  /*1500*/  IMAD R19, R0.reuse, R19, R20 ;  /* 0x0000001300137224 */ /* 0x040fe200078e0214 */
[----:B------:R-:W-:Y:S01]  /*1510*/  LOP3.LUT R68, R3, 0x1c8, RZ, 0xfc, !PT ;  /* 0x000001c803447812 */ /* 0x000fe200078efcff */
[----:B------:R-:W-:Y:S01]  /*1520*/  @!P6 IMAD.IADD R17, R17, 0x1, -R0 ;  /* 0x000000011111e824 */ /* 0x000fe200078e0a00 */
[----:B------:R-:W-:Y:S01]  /*1530*/  IABS R85, R66 ;  /* 0x0000004200557213 */ /* 0x000fe20000000000 */
[----:B------:R-:W-:Y:S01]  /*1540*/  IMAD.HI.U32 R22, R5, R25, RZ ;  /* 0x0000001905167227 */ /* 0x000fe200078e00ff */
[----:B------:R-:W-:-:S02]  /*1550*/  ISETP.GT.U32.AND P6, PT, R0, R19, PT ;  /* 0x000000130000720c */ /* 0x000fc40003fc4070 */
[----:B------:R-:W-:Y:S01]  /*1560*/  IABS R87, R68 ;  /* 0x0000004400577213 */ /* 0x000fe20000000000 */
[----:B------:R-:W-:Y:S01]  /*1570*/  IMAD.MOV R22, RZ, RZ, -R22 ;  /* 0x000000ffff167224 */ /* 0x000fe200078e0a16 */
[----:B------:R-:W-:Y:S01]  /*1580*/  LOP3.LUT R70, R3, 0x1d0, RZ, 0xfc, !PT ;  /* 0x000001d003467812 */ /* 0x000fe200078efcff */
[----:B------:R-:W-:Y:S01]  /*1590*/  IMAD.HI.U32 R20, R5, R23, RZ ;  /* 0x0000001705147227 */ /* 0x000fe200078e00ff */
[----:B------:R-:W-:Y:S02]  /*15a0*/  LOP3.LUT R72, R3, 0x1e0, RZ, 0xfc, !PT ;  /* 0x000001e003487812 */ /* 0x000fe400078efcff */
[----:B------:R-:W-:Y:S01]  /*15b0*/  IABS R89, R70 ;  /* 0x0000004600597213 */ /* 0x000fe20000000000 */
[--C-:B------:R-:W-:Y:S01]  /*15c0*/  @!P1 IMAD.IADD R18, R18, 0x1, -R0.reuse ;  /* 0x0000000112129824 */ /* 0x100fe200078e0a00 */
[----:B------:R-:W-:Y:S01]  /*15d0*/  ISETP.GE.AND P1, PT, R26, RZ, PT ;  /* 0x000000ff1a00720c */ /* 0x000fe20003f26270 */
[----:B------:R-:W-:Y:S01]  /*15e0*/  @!P0 IMAD.MOV R13, RZ, RZ, -R13 ;  /* 0x000000ffff0d8224 */ /* 0x000fe200078e0a0d */
[----:B------:R-:W-:Y:S01]  /*15f0*/  ISETP.GE.AND P0, PT, R21, RZ, PT ;  /* 0x000000ff1500720c */ /* 0x000fe20003f06270 */
[----:B------:R-:W-:Y:S01]  /*1600*/  @!P6 IMAD.IADD R19, R19, 0x1, -R0 ;  /* 0x000000011313e824 */ /* 0x000fe200078e0a00 */
[C---:B------:R-:W-:Y:S01]  /*1610*/  ISETP.GT.U32.AND P6, PT, R0.reuse, R18, PT ;  /* 0x000000120000720c */ /* 0x040fe20003fc4070 */
[----:B------:R-:W-:Y:S01]  /*1620*/  IMAD R22, R0, R22, R25 ;  /* 0x0000001600167224 */ /* 0x000fe200078e0219 */
[----:B------:R-:W-:Y:S01]  /*1630*/  IABS R91, R72 ;  /* 0x00000048005b7213 */ /* 0x000fe20000000000 */
[----:B------:R-:W-:Y:S01]  /*1640*/  IMAD.MOV R20, RZ, RZ, -R20 ;  /* 0x000000ffff147224 */ /* 0x000fe200078e0a14 */
[----:B------:R-:W-:Y:S01]  /*1650*/  LOP3.LUT R74, R3, 0x1e8, RZ, 0xfc, !PT ;  /* 0x000001e8034a7812 */ /* 0x000fe200078efcff */
[----:B------:R-:W-:Y:S01]  /*1660*/  IMAD.HI.U32 R21, R5, R24, RZ ;  /* 0x0000001805157227 */ /* 0x000fe200078e00ff */
[----:B------:R-:W-:-:S02]  /*1670*/  LOP3.LUT R76, R3, 0x1f0, RZ, 0xfc, !PT ;  /* 0x000001f0034c7812 */ /* 0x000fc400078efcff */
[----:B------:R-:W-:Y:S01]  /*1680*/  IABS R93, R74 ;  /* 0x0000004a005d7213 */ /* 0x000fe20000000000 */
[----:B------:R-:W-:Y:S01]  /*1690*/  IMAD R20, R0, R20, R23 ;  /* 0x0000001400147224 */ /* 0x000fe200078e0217 */
[----:B------:R-:W-:Y:S01]  /*16a0*/  IABS R23, R30 ;  /* 0x0000001e00177213 */ /* 0x000fe20000000000 */
[----:B------:R-:W-:Y:S01]  /*16b0*/  IMAD.MOV R21, RZ, RZ, -R21 ;  /* 0x000000ffff157224 */ /* 0x000fe200078e0a15 */
[----:B------:R-:W-:Y:S01]  /*16c0*/  IABS R95, R76 ;  /* 0x0000004c005f7213 */ /* 0x000fe20000000000 */
[----:B------:R-:W-:Y:S01]  /*16d0*/  @!P6 IMAD.IADD R18, R18, 0x1, -R0 ;  /* 0x000000011212e824 */ /* 0x000fe200078e0a00 */
[C---:B------:R-:W-:Y:S01]  /*16e0*/  ISETP.GT.U32.AND P6, PT, R0.reuse, R22, PT ;  /* 0x000000160000720c */ /* 0x040fe20003fc4070 */
[C---:B------:R-:W-:Y:S02]  /*16f0*/  IMAD R21, R0.reuse, R21, R24 ;  /* 0x0000001500157224 */ /* 0x040fe400078e0218 */
[----:B------:R-:W-:Y:S02]  /*1700*/  IMAD.MOV.U32 R24, RZ, RZ, R23 ;  /* 0x000000ffff187224 */ /* 0x000fe400078e0017 */
[----:B------:R-:W-:Y:S01]  /*1710*/  @!P3 IMAD.MOV R15, RZ, RZ, -R15 ;  /* 0x000000ffff0fb224 */ /* 0x000fe200078e0a0f */
[C---:B------:R-:W-:Y:S01]  /*1720*/  ISETP.GT.U32.AND P3, PT, R0.reuse, R19, PT ;  /* 0x000000130000720c */ /* 0x040fe20003f64070 */
[----:B------:R-:W-:Y:S01]  /*1730*/  @!P4 IMAD.MOV R17, RZ, RZ, -R17 ;  /* 0x000000ffff11c224 */ /* 0x000fe200078e0a11 */
[----:B------:R-:W-:Y:S01]  /*1740*/  ISETP.GE.AND P4, PT, R27, RZ, PT ;  /* 0x000000ff1b00720c */ /* 0x000fe20003f86270 */
[----:B------:R-:W-:Y:S01]  /*1750*/  @!P5 IMAD.MOV R14, RZ, RZ, -R14 ;  /* 0x000000ffff0ed224 */ /* 0x000fe200078e0a0e */
[----:B------:R-:W-:Y:S01]  /*1760*/  ISETP.GT.U32.AND P5, PT, R0, R20, PT ;  /* 0x000000140000720c */ /* 0x000fe20003fa4070 */
[----:B------:R-:W-:Y:S01]  /*1770*/  IMAD.HI.U32 R23, R5, R24, RZ ;  /* 0x0000001805177227 */ /* 0x000fe200078e00ff */
[----:B------:R-:W-:-:S03]  /*1780*/  LOP3.LUT R27, R3, 0x90, RZ, 0xfc, !PT ;  /* 0x00000090031b7812 */ /* 0x000fc600078efcff */
[----:B------:R-:W-:Y:S01]  /*1790*/  @!P2 IMAD.MOV R16, RZ, RZ, -R16 ;  /* 0x000000ffff10a224 */ /* 0x000fe200078e0a10 */
[----:B------:R-:W-:Y:S01]  /*17a0*/  ISETP.GT.U32.AND P2, PT, R0, R21, PT ;  /* 0x000000150000720c */ /* 0x000fe20003f44070 */
[--C-:B------:R-:W-:Y:S01]  /*17b0*/  @!P6 IMAD.IADD R22, R22, 0x1, -R0.reuse ;  /* 0x000000011616e824 */ /* 0x100fe200078e0a00 */
[----:B------:R-:W-:Y:S01]  /*17c0*/  IABS R25, R27 ;  /* 0x0000001b00197213 */ /* 0x000fe20000000000 */
[----:B------:R-:W-:Y:S02]  /*17d0*/  IMAD.MOV R23, RZ, RZ, -R23 ;  /* 0x000000ffff177224 */ /* 0x000fe400078e0a17 */
[----:B------:R-:W-:Y:S01]  /*17e0*/  @!P3 IMAD.IADD R19, R19, 0x1, -R0 ;  /* 0x000000011313b824 */ /* 0x000fe200078e0a00 */
[C---:B------:R-:W-:Y:S01]  /*17f0*/  ISETP.GT.U32.AND P6, PT, R0.reuse, R22, PT ;  /* 0x000000160000720c */ /* 0x040fe20003fc4070 */
[----:B------:R-:W-:Y:S01]  /*1800*/  IMAD R23, R0, R23, R24 ;  /* 0x0000001700177224 */ /* 0x000fe200078e0218 */
[----:B------:R-:W-:Y:S01]  /*1810*/  ISETP.GE.AND P3, PT, R28, RZ, PT ;  /* 0x000000ff1c00720c */ /* 0x000fe20003f66270 */
[----:B------:R-:W-:-:S04]  /*1820*/  IMAD.HI.U32 R24, R5, R25, RZ ;  /* 0x0000001905187227 */ /* 0x000fc800078e00ff */
[----:B------:R-:W-:Y:S01]  /*1830*/  @!P5 IMAD.IADD R20, R20, 0x1, -R0 ;  /* 0x000000011414d824 */ /* 0x000fe200078e0a00 */
[----:B------:R-:W-:Y:S01]  /*1840*/  ISETP.GE.AND P5, PT, R29, RZ, PT ;  /* 0x000000ff1d00720c */ /* 0x000fe20003fa6270 */
[----:B------:R-:W-:Y:S01]  /*1850*/  VIADD R28, R8, 0x98 ;  /* 0x00000098081c7836 */ /* 0x000fe20000000000 */
[----:B------:R-:W-:Y:S01]  /*1860*/  IABS R29, R32 ;  /* 0x00000020001d7213 */ /* 0x000fe20000000000 */
[----:B------:R-:W-:Y:S02]  /*1870*/  IMAD.MOV R24, RZ, RZ, -R24 ;  /* 0x000000ffff187224 */ /* 0x000fe400078e0a18 */
[--C-:B------:R-:W-:Y:S01]  /*1880*/  @!P2 IMAD.IADD R21, R21, 0x1, -R0.reuse ;  /* 0x000000011515a824 */ /* 0x100fe200078e0a00 */
[C---:B------:R-:W-:Y:S01]  /*1890*/  ISETP.GT.U32.AND P2, PT, R0.reuse, R20, PT ;  /* 0x000000140000720c */ /* 0x040fe20003f44070 */
[----:B------:R-:W-:Y:S01]  /*18a0*/  @!P1 IMAD.MOV R19, RZ, RZ, -R19 ;  /* 0x000000ffff139224 */ /* 0x000fe200078e0a13 */
[----:B------:R-:W-:Y:S01]  /*18b0*/  IABS R26, R28 ;  /* 0x0000001c001a7213 */ /* 0x000fe20000000000 */
[C---:B------:R-:W-:Y:S01]  /*18c0*/  IMAD R24, R0.reuse, R24, R25 ;  /* 0x0000001800187224 */ /* 0x040fe200078e0219 */
[----:B------:R-:W-:Y:S01]  /*18d0*/  ISETP.GT.U32.AND P1, PT, R0, R23, PT ;  /* 0x000000170000720c */ /* 0x000fe20003f24070 */
[----:B------:R-:W-:-:S02]  /*18e0*/  @!P6 IMAD.IADD R22, R22, 0x1, -R0 ;  /* 0x000000011616e824 */ /* 0x000fc400078e0a00 */
[----:B------:R-:W-:Y:S01]  /*18f0*/  IMAD.HI.U32 R25, R5, R26, RZ ;  /* 0x0000001a05197227 */ /* 0x000fe200078e00ff */
[----:B------:R-:W-:-:S03]  /*1900*/  ISETP.GT.U32.AND P6, PT, R0, R24, PT ;  /* 0x000000180000720c */ /* 0x000fc60003fc4070 */
[----:B------:R-:W-:Y:S01]  /*1910*/  @!P0 IMAD.MOV R18, RZ, RZ, -R18 ;  /* 0x000000ffff128224 */ /* 0x000fe200078e0a12 */
[----:B------:R-:W-:Y:S01]  /*1920*/  ISETP.GT.U32.AND P0, PT, R0, R21, PT ;  /* 0x000000150000720c */ /* 0x000fe20003f04070 */
[----:B------:R-:W-:Y:S02]  /*1930*/  IMAD.MOV R25, RZ, RZ, -R25 ;  /* 0x000000ffff197224 */ /* 0x000fe400078e0a19 */
[--C-:B------:R-:W-:Y:S01]  /*1940*/  @!P2 IMAD.IADD R20, R20, 0x1, -R0.reuse ;  /* 0x000000011414a824 */ /* 0x100fe200078e0a00 */
[----:B------:R-:W-:Y:S01]  /*1950*/  ISETP.GE.AND P2, PT, R30, RZ, PT ;  /* 0x000000ff1e00720c */ /* 0x000fe20003f46270 */
[----:B------:R-:W-:Y:S01]  /*1960*/  @!P1 IMAD.IADD R23, R23, 0x1, -R0 ;  /* 0x0000000117179824 */ /* 0x000fe200078e0a00 */
[----:B------:R-:W-:Y:S01]  /*1970*/  IABS R30, R33 ;  /* 0x00000021001e7213 */ /* 0x000fe20000000000 */
[----:B------:R-:W-:Y:S01]  /*1980*/  IMAD R25, R0, R25, R26 ;  /* 0x0000001900197224 */ /* 0x000fe200078e021a */
[----:B------:R-:W-:Y:S01]  /*1990*/  ISETP.GE.AND P1, PT, R28, RZ, PT ;  /* 0x000000ff1c00720c */ /* 0x000fe20003f26270 */
[----:B------:R-:W-:Y:S01]  /*19a0*/  @!P6 IMAD.IADD R24, R24, 0x1, -R0 ;  /* 0x000000011818e824 */ /* 0x000fe200078e0a00 */
[C---:B------:R-:W-:Y:S01]  /*19b0*/  ISETP.GT.U32.AND P6, PT, R0.reuse, R23, PT ;  /* 0x000000170000720c */ /* 0x040fe20003fc4070 */
[----:B------:R-:W-:Y:S01]  /*19c0*/  @!P4 IMAD.MOV R20, RZ, RZ, -R20 ;  /* 0x000000ffff14c224 */ /* 0x000fe200078e0a14 */
[----:B------:R-:W-:Y:S01]  /*19d0*/  ISETP.GT.U32.AND P4, PT, R0, R25, PT ;  /* 0x000000190000720c */ /* 0x000fe20003f84070 */
[----:B------:R-:W-:Y:S01]  /*19e0*/  @!P0 IMAD.IADD R21, R21, 0x1, -R0 ;  /* 0x0000000115158824 */ /* 0x000fe200078e0a00 */
[----:B------:R-:W-:Y:S01]  /*19f0*/  ISETP.GE.AND P0, PT, R27, RZ, PT ;  /* 0x000000ff1b00720c */ /* 0x000fe20003f06270 */
[----:B------:R-:W-:Y:S01]  /*1a00*/  IMAD.HI.U32 R28, R5, R30, RZ ;  /* 0x0000001e051c7227 */ /* 0x000fe200078e00ff */
[----:B------:R-:W-:-:S03]  /*1a10*/  IABS R27, R31 ;  /* 0x0000001f001b7213 */ /* 0x000fc60000000000 */
[----:B------:R-:W-:Y:S01]  /*1a20*/  @!P3 IMAD.MOV R21, RZ, RZ, -R21 ;  /* 0x000000ffff15b224 */ /* 0x000fe200078e0a15 */
[----:B------:R-:W-:Y:S01]  /*1a30*/  ISETP.GT.U32.AND P3, PT, R0, R24, PT ;  /* 0x000000180000720c */ /* 0x000fe20003f64070 */
[----:B------:R-:W-:-:S04]  /*1a40*/  IMAD.HI.U32 R26, R5, R27, RZ ;  /* 0x0000001b051a7227 */ /* 0x000fc800078e00ff */
[----:B------:R-:W-:Y:S02]  /*1a50*/  IMAD.MOV R26, RZ, RZ, -R26 ;  /* 0x000000ffff1a7224 */ /* 0x000fe400078e0a1a */
[--C-:B------:R-:W-:Y:S02]  /*1a60*/  @!P6 IMAD.IADD R23, R23, 0x1, -R0.reuse ;  /* 0x000000011717e824 */ /* 0x100fe400078e0a00 */
[----:B------:R-:W-:Y:S01]  /*1a70*/  @!P4 IMAD.IADD R25, R25, 0x1, -R0 ;  /* 0x000000011919c824 */ /* 0x000fe200078e0a00 */
[----:B------:R-:W-:Y:S01]  /*1a80*/  ISETP.GE.AND P4, PT, R33, RZ, PT ;  /* 0x000000ff2100720c */ /* 0x000fe20003f86270 */
[C---:B------:R-:W-:Y:S01]  /*1a90*/  IMAD R26, R0.reuse, R26, R27 ;  /* 0x0000001a001a7224 */ /* 0x040fe200078e021b */
[----:B------:R-:W-:Y:S01]  /*1aa0*/  IABS R33, R36 ;  /* 0x0000002400217213 */ /* 0x000fe20000000000 */
[----:B------:R-:W-:Y:S01]  /*1ab0*/  @!P2 IMAD.MOV R23, RZ, RZ, -R23 ;  /* 0x000000ffff17a224 */ /* 0x000fe200078e0a17 */
[C---:B------:R-:W-:Y:S01]  /*1ac0*/  ISETP.GT.U32.AND P2, PT, R0.reuse, R25, PT ;  /* 0x000000190000720c */ /* 0x040fe20003f44070 */
[----:B------:R-:W-:Y:S01]  /*1ad0*/  @!P5 IMAD.MOV R22, RZ, RZ, -R22 ;  /* 0x000000ffff16d224 */ /* 0x000fe200078e0a16 */
[----:B------:R-:W-:Y:S01]  /*1ae0*/  ISETP.GE.AND P5, PT, R31, RZ, PT ;  /* 0x000000ff1f00720c */ /* 0x000fe20003fa6270 */
[----:B------:R-:W-:Y:S01]  /*1af0*/  IMAD.MOV R31, RZ, RZ, -R28 ;  /* 0x000000ffff1f7224 */ /* 0x000fe200078e0a1c */
[----:B------:R-:W-:Y:S01]  /*1b00*/  ISETP.GT.U32.AND P6, PT, R0, R26, PT ;  /* 0x0000001a0000720c */ /* 0x000fe20003fc4070 */
[----:B------:R-:W-:-:S04]  /*1b10*/  IMAD.HI.U32 R27, R5, R29, RZ ;  /* 0x0000001d051b7227 */ /* 0x000fc800078e00ff */
[----:B------:R-:W-:Y:S02]  /*1b20*/  IMAD R28, R0, R31, R30 ;  /* 0x0000001f001c7224 */ /* 0x000fe400078e021e */
[--C-:B------:R-:W-:Y:S01]  /*1b30*/  @!P3 IMAD.IADD R24, R24, 0x1, -R0.reuse ;  /* 0x000000011818b824 */ /* 0x100fe200078e0a00 */
[----:B------:R-:W-:Y:S01]  /*1b40*/  ISETP.GE.AND P3, PT, R32, RZ, PT ;  /* 0x000000ff2000720c */ /* 0x000fe20003f66270 */
[--C-:B------:R-:W-:Y:S01]  /*1b50*/  @!P2 IMAD.IADD R25, R25, 0x1, -R0.reuse ;  /* 0x000000011919a824 */ /* 0x100fe200078e0a00 */
[----:B------:R-:W-:Y:S01]  /*1b60*/  ISETP.GT.U32.AND P2, PT, R0, R28, PT ;  /* 0x0000001c0000720c */ /* 0x000fe20003f44070 */
[----:B------:R-:W-:Y:S02]  /*1b70*/  IMAD.MOV R27, RZ, RZ, -R27 ;  /* 0x000000ffff1b7224 */ /* 0x000fe400078e0a1b */
[----:B------:R-:W-:Y:S02]  /*1b80*/  VIADD R32, R8, 0xb8 ;  /* 0x000000b808207836 */ /* 0x000fe40000000000 */
[----:B------:R-:W-:-:S02]  /*1b90*/  @!P6 IMAD.IADD R26, R26, 0x1, -R0 ;  /* 0x000000011a1ae824 */ /* 0x000fc400078e0a00 */
[C---:B------:R-:W-:Y:S01]  /*1ba0*/  IMAD R27, R0.reuse, R27, R29 ;  /* 0x0000001b001b7224 */ /* 0x040fe200078e021d */
[----:B------:R-:W-:Y:S01]  /*1bb0*/  IABS R30, R32 ;  /* 0x00000020001e7213 */ /* 0x000fe20000000000 */
[----:B------:R-:W-:Y:S01]  /*1bc0*/  @!P0 IMAD.MOV R24, RZ, RZ, -R24 ;  /* 0x000000ffff188224 */ /* 0x000fe200078e0a18 */
[C---:B------:R-:W-:Y:S01]  /*1bd0*/  ISETP.GT.U32.AND P6, PT, R0.reuse, R26, PT ;  /* 0x0000001a0000720c */ /* 0x040fe20003fc4070 */
[----:B------:R-:W-:Y:S01]  /*1be0*/  @!P1 IMAD.MOV R25, RZ, RZ, -R25 ;  /* 0x000000ffff199224 */ /* 0x000fe200078e0a19 */
[----:B------:R-:W-:Y:S01]  /*1bf0*/  ISETP.GT.U32.AND P0, PT, R0, R27, PT ;  /* 0x0000001b0000720c */ /* 0x000fe20003f04070 */
[----:B------:R-:W-:-:S04]  /*1c00*/  IMAD.HI.U32 R29, R5, R30, RZ ;  /* 0x0000001e051d7227 */ /* 0x000fc800078e00ff */
[----:B------:R-:W-:Y:S02]  /*1c10*/  @!P2 IMAD.IADD R28, R28, 0x1, -R0 ;  /* 0x000000011c1ca824 */ /* 0x000fe400078e0a00 */
[----:B------:R-:W-:Y:S02]  /*1c20*/  IMAD.MOV R29, RZ, RZ, -R29 ;  /* 0x000000ffff1d7224 */ /* 0x000fe400078e0a1d */
[----:B------:R-:W-:Y:S01]  /*1c30*/  IMAD.HI.U32 R31, R5, R34, RZ ;  /* 0x00000022051f7227 */ /* 0x000fe200078e00ff */
[----:B------:R-:W-:-:S03]  /*1c40*/  ISETP.GT.U32.AND P2, PT, R0, R28, PT ;  /* 0x0000001c0000720c */ /* 0x000fc60003f44070 */
[----:B------:R-:W-:Y:S02]  /*1c50*/  IMAD R29, R0, R29, R30 ;  /* 0x0000001d001d7224 */ /* 0x000fe400078e021e */
[--C-:B------:R-:W-:Y:S01]  /*1c60*/  @!P6 IMAD.IADD R26, R26, 0x1, -R0.reuse ;  /* 0x000000011a1ae824 */ /* 0x100fe200078e0a00 */
[----:B------:R-:W-:Y:S01]  /*1c70*/  ISETP.GE.AND P6, PT, R32, RZ, PT ;  /* 0x000000ff2000720c */ /* 0x000fe20003fc6270 */
[----:B------:R-:W-:Y:S01]  /*1c80*/  @!P0 IMAD.IADD R27, R27, 0x1, -R0 ;  /* 0x000000011b1b8824 */ /* 0x000fe200078e0a00 */
[----:B------:R-:W-:Y:S01]  /*1c90*/  ISETP.GT.U32.AND P0, PT, R0, R29, PT ;  /* 0x0000001d0000720c */ /* 0x000fe20003f04070 */
[----:B------:R-:W-:-:S03]  /*1ca0*/  IMAD.HI.U32 R32, R5, R35, RZ ;  /* 0x0000002305207227 */ /* 0x000fc600078e00ff */
[----:B------:R-:W-:Y:S01]  /*1cb0*/  ISETP.GT.U32.AND P1, PT, R0, R27, PT ;  /* 0x0000001b0000720c */ /* 0x000fe20003f24070 */
[----:B------:R-:W-:Y:S02]  /*1cc0*/  IMAD.MOV R32, RZ, RZ, -R32 ;  /* 0x000000ffff207224 */ /* 0x000fe400078e0a20 */
[----:B------:R-:W-:Y:S02]  /*1cd0*/  @!P2 IMAD.IADD R28, R28, 0x1, -R0 ;  /* 0x000000011c1ca824 */ /* 0x000fe400078e0a00 */
[----:B------:R-:W-:Y:S02]  /*1ce0*/  IMAD R32, R0, R32, R35 ;  /* 0x0000002000207224 */ /* 0x000fe400078e0223 */
[----:B------:R-:W-:-:S04]  /*1cf0*/  IMAD.HI.U32 R30, R5, R33, RZ ;  /* 0x00000021051e7227 */ /* 0x000fc800078e00ff */
[----:B------:R-:W-:Y:S01]  /*1d00*/  @!P4 IMAD.MOV R28, RZ, RZ, -R28 ;  /* 0x000000ffff1cc224 */ /* 0x000fe200078e0a1c */
[----:B------:R-:W-:Y:S01]  /*1d10*/  ISETP.GT.U32.AND P4, PT, R0, R32, PT ;  /* 0x000000200000720c */ /* 0x000fe20003f84070 */
[----:B------:R-:W-:Y:S02]  /*1d20*/  IMAD.MOV R30, RZ, RZ, -R30 ;  /* 0x000000ffff1e7224 */ /* 0x000fe400078e0a1e */
[----:B------:R-:W-:Y:S02]  /*1d30*/  IMAD.MOV R31, RZ, RZ, -R31 ;  /* 0x000000ffff1f7224 */ /* 0x000fe400078e0a1f */
[----:B------:R-:W-:Y:S02]  /*1d40*/  @!P0 IMAD.IADD R29, R29, 0x1, -R0 ;  /* 0x000000011d1d8824 */ /* 0x000fe400078e0a00 */
[----:B------:R-:W-:Y:S02]  /*1d50*/  VIADD R39, R8, 0xd8 ;  /* 0x000000d808277836 */ /* 0x000fe40000000000 */
[C---:B------:R-:W-:Y:S01]  /*1d60*/  IMAD R30, R0.reuse, R30, R33 ;  /* 0x0000001e001e7224 */ /* 0x040fe200078e0221 */
[C---:B------:R-:W-:Y:S01]  /*1d70*/  ISETP.GT.U32.AND P0, PT, R0.reuse, R29, PT ;  /* 0x0000001d0000720c */ /* 0x040fe20003f04070 */
[C---:B------:R-:W-:Y:S01]  /*1d80*/  IMAD R31, R0.reuse, R31, R34 ;  /* 0x0000001f001f7224 */ /* 0x040fe200078e0222 */
[----:B------:R-:W-:Y:S01]  /*1d90*/  IABS R34, R39 ;  /* 0x0000002700227213 */ /* 0x000fe20000000000 */
[----:B------:R-:W-:Y:S01]  /*1da0*/  @!P1 IMAD.IADD R27, R27, 0x1, -R0 ;  /* 0x000000011b1b9824 */ /* 0x000fe200078e0a00 */
[----:B------:R-:W-:Y:S01]  /*1db0*/  ISETP.GT.U32.AND P1, PT, R0, R30, PT ;  /* 0x0000001e0000720c */ /* 0x000fe20003f24070 */
[----:B------:R-:W-:Y:S01]  /*1dc0*/  @!P5 IMAD.MOV R26, RZ, RZ, -R26 ;  /* 0x000000ffff1ad224 */ /* 0x000fe200078e0a1a */
[----:B------:R-:W-:Y:S01]  /*1dd0*/  ISETP.GE.AND P5, PT, R36, RZ, PT ;  /* 0x000000ff2400720c */ /* 0x000fe20003fa6270 */
[----:B------:R-:W-:Y:S01]  /*1de0*/  IMAD.HI.U32 R33, R5, R34, RZ ;  /* 0x0000002205217227 */ /* 0x000fe200078e00ff */
[----:B------:R-:W-:-:S02]  /*1df0*/  IABS R36, R40 ;  /* 0x0000002800247213 */ /* 0x000fc40000000000 */
[----:B------:R-:W-:Y:S01]  /*1e00*/  ISETP.GT.U32.AND P2, PT, R0, R31, PT ;  /* 0x0000001f0000720c */ /* 0x000fe20003f44070 */
[--C-:B------:R-:W-:Y:S02]  /*1e10*/  @!P4 IMAD.IADD R32, R32, 0x1, -R0.reuse ;  /* 0x000000012020c824 */ /* 0x100fe400078e0a00 */
[----:B------:R-:W-:Y:S02]  /*1e20*/  IMAD.MOV R33, RZ, RZ, -R33 ;  /* 0x000000ffff217224 */ /* 0x000fe400078e0a21 */
[----:B------:R-:W-:Y:S01]  /*1e30*/  @!P0 IMAD.IADD R29, R29, 0x1, -R0 ;  /* 0x000000011d1d8824 */ /* 0x000fe200078e0a00 */
[C---:B------:R-:W-:Y:S01]  /*1e40*/  ISETP.GT.U32.AND P4, PT, R0.reuse, R32, PT ;  /* 0x000000200000720c */ /* 0x040fe20003f84070 */
[----:B------:R-:W-:Y:S01]  /*1e50*/  IMAD R33, R0, R33, R34 ;  /* 0x0000002100217224 */ /* 0x000fe200078e0222 */
[----:B------:R-:W-:Y:S01]  /*1e60*/  ISETP.GE.AND P0, PT, R38, RZ, PT ;  /* 0x000000ff2600720c */ /* 0x000fe20003f06270 */
[----:B------:R-:W-:Y:S01]  /*1e70*/  IMAD.HI.U32 R34, R5, R36, RZ ;  /* 0x0000002405227227 */ /* 0x000fe200078e00ff */
[----:B------:R-:W-:-:S03]  /*1e80*/  IABS R38, R41 ;  /* 0x0000002900267213 */ /* 0x000fc60000000000 */
[----:B------:R-:W-:Y:S01]  /*1e90*/  @!P3 IMAD.MOV R27, RZ, RZ, -R27 ;  /* 0x000000ffff1bb224 */ /* 0x000fe200078e0a1b */
[----:B------:R-:W-:Y:S01]  /*1ea0*/  ISETP.GE.AND P3, PT, R37, RZ, PT ;  /* 0x000000ff2500720c */ /* 0x000fe20003f66270 */
[----:B------:R-:W-:Y:S02]  /*1eb0*/  @!P1 IMAD.IADD R30, R30, 0x1, -R0 ;  /* 0x000000011e1e9824 */ /* 0x000fe400078e0a00 */
[----:B------:R-:W-:Y:S02]  /*1ec0*/  IMAD.MOV R37, RZ, RZ, -R34 ;  /* 0x000000ffff257224 */ /* 0x000fe400078e0a22 */
[----:B------:R-:W-:Y:S01]  /*1ed0*/  IMAD.HI.U32 R35, R5, R38, RZ ;  /* 0x0000002605237227 */ /* 0x000fe200078e00ff */
[----:B------:R-:W-:-:S03]  /*1ee0*/  ISETP.GT.U32.AND P1, PT, R0, R30, PT ;  /* 0x0000001e0000720c */ /* 0x000fc60003f24070 */
[----:B------:R-:W-:Y:S01]  /*1ef0*/  @!P6 IMAD.MOV R29, RZ, RZ, -R29 ;  /* 0x000000ffff1de224 */ /* 0x000fe200078e0a1d */
[C---:B------:R-:W-:Y:S01]  /*1f00*/  ISETP.GT.U32.AND P6, PT, R0.reuse, R33, PT ;  /* 0x000000210000720c */ /* 0x040fe20003fc4070 */
[----:B------:R-:W-:Y:S02]  /*1f10*/  IMAD R34, R0, R37, R36 ;  /* 0x0000002500227224 */ /* 0x000fe400078e0224 */
[----:B------:R-:W-:Y:S02]  /*1f20*/  IMAD.MOV R35, RZ, RZ, -R35 ;  /* 0x000000ffff237224 */ /* 0x000fe400078e0a23 */
[----:B------:R-:W-:Y:S01]  /*1f30*/  @!P4 IMAD.IADD R32, R32, 0x1, -R0 ;  /* 0x000000012020c824 */ /* 0x000fe200078e0a00 */
[C---:B------:R-:W-:Y:S01]  /*1f40*/  ISETP.GT.U32.AND P4, PT, R0.reuse, R34, PT ;  /* 0x000000220000720c */ /* 0x040fe20003f84070 */
[----:B------:R-:W-:Y:S02]  /*1f50*/  IMAD R35, R0, R35, R38 ;  /* 0x0000002300237224 */ /* 0x000fe400078e0226 */
[----:B------:R-:W-:-:S02]  /*1f60*/  @!P2 IMAD.IADD R31, R31, 0x1, -R0 ;  /* 0x000000011f1fa824 */ /* 0x000fc400078e0a00 */
[----:B------:R-:W-:Y:S01]  /*1f70*/  @!P0 IMAD.MOV R32, RZ, RZ, -R32 ;  /* 0x000000ffff208224 */ /* 0x000fe200078e0a20 */
[----:B------:R-:W-:Y:S01]  /*1f80*/  ISETP.GT.U32.AND P0, PT, R0, R35, PT ;  /* 0x000000230000720c */ /* 0x000fe20003f04070 */
[--C-:B------:R-:W-:Y:S01]  /*1f90*/  @!P1 IMAD.IADD R30, R30, 0x1, -R0.reuse ;  /* 0x000000011e1e9824 */ /* 0x100fe200078e0a00 */
[----:B------:R-:W-:Y:S01]  /*1fa0*/  ISETP.GT.U32.AND P2, PT, R0, R31, PT ;  /* 0x0000001f0000720c */ /* 0x000fe20003f44070 */
[----:B------:R-:W-:Y:S01]  /*1fb0*/  @!P6 IMAD.IADD R33, R33, 0x1, -R0 ;  /* 0x000000012121e824 */ /* 0x000fe200078e0a00 */
[----:B------:R-:W-:Y:S01]  /*1fc0*/  ISETP.GE.AND P1, PT, R39, RZ, PT ;  /* 0x000000ff2700720c */ /* 0x000fe20003f26270 */
[----:B------:R-:W-:Y:S01]  /*1fd0*/  @!P5 IMAD.MOV R30, RZ, RZ, -R30 ;  /* 0x000000ffff1ed224 */ /* 0x000fe200078e0a1e */
[----:B------:R-:W-:Y:S01]  /*1fe0*/  LOP3.LUT R39, R3, 0xf0, RZ, 0xfc, !PT ;  /* 0x000000f003277812 */ /* 0x000fe200078efcff */
[--C-:B------:R-:W-:Y:S01]  /*1ff0*/  @!P4 IMAD.IADD R34, R34, 0x1, -R0.reuse ;  /* 0x000000012222c824 */ /* 0x100fe200078e0a00 */
[----:B------:R-:W-:Y:S01]  /*2000*/  ISETP.GT.U32.AND P5, PT, R0, R33, PT ;  /* 0x000000210000720c */ /* 0x000fe20003fa4070 */
[C---:B------:R-:W-:Y:S01]  /*2010*/  VIADD R38, R8.reuse, 0xf8 ;  /* 0x000000f808267836 */ /* 0x040fe20000000000 */
[----:B------:R-:W-:Y:S01]  /*2020*/  IABS R37, R39 ;  /* 0x0000002700257213 */ /* 0x000fe20000000000 */
[----:B------:R-:W-:Y:S01]  /*2030*/  VIADD R48, R8, 0x118 ;  /* 0x0000011808307836 */ /* 0x000fe20000000000 */
[----:B------:R-:W-:Y:S01]  /*2040*/  ISETP.GT.U32.AND P4, PT, R0, R34, PT ;  /* 0x000000220000720c */ /* 0x000fe20003f84070 */
[----:B------:R-:W-:Y:S01]  /*2050*/  @!P0 IMAD.IADD R35, R35, 0x1, -R0 ;  /* 0x0000000123238824 */ /* 0x000fe200078e0a00 */
[----:B------:R-:W-:Y:S01]  /*2060*/  ISETP.GE.AND P6, PT, R41, RZ, PT ;  /* 0x000000ff2900720c */ /* 0x000fe20003fc6270 */
[----:B------:R-:W-:Y:S01]  /*2070*/  IMAD.HI.U32 R36, R5, R37, RZ ;  /* 0x0000002505247227 */ /* 0x000fe200078e00ff */
[----:B------:R-:W-:-:S02]  /*2080*/  LOP3.LUT R41, R3, 0x100, RZ, 0xfc, !PT ;  /* 0x0000010003297812 */ /* 0x000fc400078efcff */
[----:B------:R-:W-:Y:S01]  /*2090*/  ISETP.GT.U32.AND P0, PT, R0, R35, PT ;  /* 0x000000230000720c */ /* 0x000fe20003f04070 */
[----:B------:R-:W-:Y:S01]  /*20a0*/  @!P2 IMAD.IADD R31, R31, 0x1, -R0 ;  /* 0x000000011f1fa824 */ /* 0x000fe200078e0a00 */
[----:B------:R-:W-:Y:S01]  /*20b0*/  ISETP.GE.AND P2, PT, R40, RZ, PT ;  /* 0x000000ff2800720c */ /* 0x000fe20003f46270 */
[----:B------:R-:W-:Y:S01]  /*20c0*/  IMAD.MOV R36, RZ, RZ, -R36 ;  /* 0x000000ffff247224 */ /* 0x000fe200078e0a24 */
[----:B------:R-:W-:Y:S01]  /*20d0*/  IABS R40, R41 ;  /* 0x0000002900287213 */ /* 0x000fe20000000000 */
[----:B------:R-:W-:Y:S01]  /*20e0*/  @!P3 IMAD.MOV R31, RZ, RZ, -R31 ;  /* 0x000000ffff1fb224 */ /* 0x000fe200078e0a1f */
[----:B------:R-:W-:Y:S01]  /*20f0*/  ISETP.GE.AND P3, PT, R39, RZ, PT ;  /* 0x000000ff2700720c */ /* 0x000fe20003f66270 */
[----:B------:R-:W-:Y:S01]  /*2100*/  @!P5 IMAD.IADD R33, R33, 0x1, -R0 ;  /* 0x000000012121d824 */ /* 0x000fe200078e0a00 */
[----:B------:R-:W-:Y:S01]  /*2110*/  ISETP.GE.AND P5, PT, R38, RZ, PT ;  /* 0x000000ff2600720c */ /* 0x000fe20003fa6270 */
[----:B------:R-:W-:Y:S01]  /*2120*/  IMAD R36, R0, R36, R37 ;  /* 0x0000002400247224 */ /* 0x000fe200078e0225 */
[----:B------:R-:W-:Y:S01]  /*2130*/  IABS R39, R38 ;  /* 0x0000002600277213 */ /* 0x000fe20000000000 */
[----:B------:R-:W-:Y:S01]  /*2140*/  IMAD.HI.U32 R38, R5, R40, RZ ;  /* 0x0000002805267227 */ /* 0x000fe200078e00ff */
[----:B------:R-:W-:-:S03]  /*2150*/  IABS R46, R48 ;  /* 0x00000030002e7213 */ /* 0x000fc60000000000 */
[----:B------:R-:W-:Y:S01]  /*2160*/  @!P4 IMAD.IADD R34, R34, 0x1, -R0 ;  /* 0x000000012222c824 */ /* 0x000fe200078e0a00 */
[----:B------:R-:W-:Y:S01]  /*2170*/  ISETP.GE.AND P4, PT, R41, RZ, PT ;  /* 0x000000ff2900720c */ /* 0x000fe20003f86270 */
[----:B------:R-:W-:Y:S01]  /*2180*/  @!P1 IMAD.MOV R33, RZ, RZ, -R33 ;  /* 0x000000ffff219224 */ /* 0x000fe200078e0a21 */
[C---:B------:R-:W-:Y:S01]  /*2190*/  ISETP.GT.U32.AND P1, PT, R0.reuse, R36, PT ;  /* 0x000000240000720c */ /* 0x040fe20003f24070 */
[----:B------:R-:W-:Y:S02]  /*21a0*/  IMAD.MOV R41, RZ, RZ, -R38 ;  /* 0x000000ffff297224 */ /* 0x000fe400078e0a26 */
[----:B------:R-:W-:Y:S02]  /*21b0*/  @!P0 IMAD.IADD R35, R35, 0x1, -R0 ;  /* 0x0000000123238824 */ /* 0x000fe400078e0a00 */
[----:B------:R-:W-:Y:S02]  /*21c0*/  IMAD R38, R0, R41, R40 ;  /* 0x0000002900267224 */ /* 0x000fe400078e0228 */
[----:B------:R-:W-:-:S02]  /*21d0*/  @!P6 IMAD.MOV R35, RZ, RZ, -R35 ;  /* 0x000000ffff23e224 */ /* 0x000fc400078e0a23 */
[----:B------:R-:W-:Y:S01]  /*21e0*/  IMAD.HI.U32 R37, R5, R39, RZ ;  /* 0x0000002705257227 */ /* 0x000fe200078e00ff */
[----:B------:R-:W-:-:S03]  /*21f0*/  ISETP.GT.U32.AND P6, PT, R0, R38, PT ;  /* 0x000000260000720c */ /* 0x000fc60003fc4070 */
[----:B------:R-:W-:Y:S02]  /*2200*/  @!P1 IMAD.IADD R36, R36, 0x1, -R0 ;  /* 0x0000000124249824 */ /* 0x000fe400078e0a00 */
[----:B------:R-:W-:Y:S02]  /*2210*/  IMAD.MOV R37, RZ, RZ, -R37 ;  /* 0x000000ffff257224 */ /* 0x000fe400078e0a25 */
[----:B------:R-:W-:Y:S01]  /*2220*/  @!P2 IMAD.MOV R34, RZ, RZ, -R34 ;  /* 0x000000ffff22a224 */ /* 0x000fe200078e0a22 */
[C---:B------:R-:W-:Y:S01]  /*2230*/  ISETP.GT.U32.AND P1, PT, R0.reuse, R36, PT ;  /* 0x000000240000720c */ /* 0x040fe20003f24070 */
[C---:B------:R-:W-:Y:S01]  /*2240*/  IMAD R37, R0.reuse, R37, R39 ;  /* 0x0000002500257224 */ /* 0x040fe200078e0227 */
[----:B------:R-:W-:Y:S01]  /*2250*/  ISETP.GE.AND P2, PT, R43, RZ, PT ;  /* 0x000000ff2b00720c */ /* 0x000fe20003f46270 */
[----:B------:R-:W-:Y:S01]  /*2260*/  IMAD.HI.U32 R39, R5, R42, RZ ;  /* 0x0000002a05277227 */ /* 0x000fe200078e00ff */
[----:B------:R-:W-:Y:S02]  /*2270*/  LOP3.LUT R43, R3, 0x110, RZ, 0xfc, !PT ;  /* 0x00000110032b7812 */ /* 0x000fe400078efcff */
[----:B------:R-:W-:Y:S01]  /*2280*/  ISETP.GT.U32.AND P0, PT, R0, R37, PT ;  /* 0x000000250000720c */ /* 0x000fe20003f04070 */
[----:B------:R-:W-:-:S02]  /*2290*/  IMAD.MOV R39, RZ, RZ, -R39 ;  /* 0x000000ffff277224 */ /* 0x000fc400078e0a27 */
[----:B------:R-:W-:Y:S02]  /*22a0*/  @!P6 IMAD.IADD R38, R38, 0x1, -R0 ;  /* 0x000000012626e824 */ /* 0x000fe400078e0a00 */
[----:B------:R-:W-:Y:S01]  /*22b0*/  IMAD R39, R0, R39, R42 ;  /* 0x0000002700277224 */ /* 0x000fe200078e022a */
[----:B------:R-:W-:Y:S01]  /*22c0*/  IABS R42, R43 ;  /* 0x0000002b002a7213 */ /* 0x000fe20000000000 */
[----:B------:R-:W-:Y:S01]  /*22d0*/  @!P1 IMAD.IADD R36, R36, 0x1, -R0 ;  /* 0x0000000124249824 */ /* 0x000fe200078e0a00 */
[C---:B------:R-:W-:Y:S01]  /*22e0*/  ISETP.GT.U32.AND P6, PT, R0.reuse, R38, PT ;  /* 0x000000260000720c */ /* 0x040fe20003fc4070 */
[----:B------:R-:W-:Y:S01]  /*22f0*/  IMAD.HI.U32 R41, R5, R46, RZ ;  /* 0x0000002e05297227 */ /* 0x000fe200078e00ff */
[----:B------:R-:W-:-:S03]  /*2300*/  ISETP.GT.U32.AND P1, PT, R0, R39, PT ;  /* 0x000000270000720c */ /* 0x000fc60003f24070 */
[----:B------:R-:W-:-:S04]  /*2310*/  IMAD.HI.U32 R40, R5, R42, RZ ;  /* 0x0000002a05287227 */ /* 0x000fc800078e00ff */
[----:B------:R-:W-:Y:S01]  /*2320*/  @!P3 IMAD.MOV R36, RZ, RZ, -R36 ;  /* 0x000000ffff24b224 */ /* 0x000fe200078e0a24 */
[----:B------:R-:W-:Y:S01]  /*2330*/  ISETP.GE.AND P3, PT, R43, RZ, PT ;  /* 0x000000ff2b00720c */ /* 0x000fe20003f66270 */
[----:B------:R-:W-:Y:S02]  /*2340*/  IMAD.MOV R41, RZ, RZ, -R41 ;  /* 0x000000ffff297224 */ /* 0x000fe400078e0a29 */
[----:B------:R-:W-:Y:S02]  /*2350*/  IMAD.MOV R43, RZ, RZ, -R40 ;  /* 0x000000ffff2b7224 */ /* 0x000fe400078e0a28 */
[----:B------:R-:W-:Y:S02]  /*2360*/  @!P0 IMAD.IADD R37, R37, 0x1, -R0 ;  /* 0x0000000125258824 */ /* 0x000fe400078e0a00 */
[----:B------:R-:W-:Y:S02]  /*2370*/  IMAD R41, R0, R41, R46 ;  /* 0x0000002900297224 */ /* 0x000fe400078e022e */
[----:B------:R-:W-:Y:S01]  /*2380*/  @!P6 IMAD.IADD R38, R38, 0x1, -R0 ;  /* 0x000000012626e824 */ /* 0x000fe200078e0a00 */
[C---:B------:R-:W-:Y:S01]  /*2390*/  ISETP.GT.U32.AND P0, PT, R0.reuse, R37, PT ;  /* 0x000000250000720c */ /* 0x040fe20003f04070 */
[----:B------:R-:W-:Y:S01]  /*23a0*/  IMAD R40, R0, R43, R42 ;  /* 0x0000002b00287224 */ /* 0x000fe200078e022a */
[----:B------:R-:W-:Y:S01]  /*23b0*/  LOP3.LUT R43, R3, 0x128, RZ, 0xfc, !PT ;  /* 0x00000128032b7812 */ /* 0x000fe200078efcff */
[----:B------:R-:W-:-:S02]  /*23c0*/  @!P1 IMAD.IADD R39, R39, 0x1, -R0 ;  /* 0x0000000127279824 */ /* 0x000fc400078e0a00 */
[----:B------:R-:W-:Y:S01]  /*23d0*/  @!P4 IMAD.MOV R38, RZ, RZ, -R38 ;  /* 0x000000ffff26c224 */ /* 0x000fe200078e0a26 */
[C---:B------:R-:W-:Y:S01]  /*23e0*/  ISETP.GT.U32.AND P4, PT, R0.reuse, R41, PT ;  /* 0x000000290000720c */ /* 0x040fe20003f84070 */
[----:B------:R-:W-:Y:S01]  /*23f0*/  IMAD.HI.U32 R42, R5, R47, RZ ;  /* 0x0000002f052a7227 */ /* 0x000fe200078e00ff */
[C---:B------:R-:W-:Y:S02]  /*2400*/  ISETP.GT.U32.AND P6, PT, R0.reuse, R40, PT ;  /* 0x000000280000720c */ /* 0x040fe40003fc4070 */
[----:B------:R-:W-:Y:S01]  /*2410*/  ISETP.GT.U32.AND P1, PT, R0, R39, PT ;  /* 0x000000270000720c */ /* 0x000fe20003f24070 */
[----:B------:R-:W-:Y:S02]  /*2420*/  IMAD.MOV R42, RZ, RZ, -R42 ;  /* 0x000000ffff2a7224 */ /* 0x000fe400078e0a2a */
[--C-:B------:R-:W-:Y:S01]  /*2430*/  @!P0 IMAD.IADD R37, R37, 0x1, -R0.reuse ;  /* 0x0000000125258824 */ /* 0x100fe200078e0a00 */
[----:B------:R-:W-:Y:S01]  /*2440*/  ISETP.GE.AND P0, PT, R48, RZ, PT ;  /* 0x000000ff3000720c */ /* 0x000fe20003f06270 */
[----:B------:R-:W-:Y:S01]  /*2450*/  IMAD R42, R0, R42, R47 ;  /* 0x0000002a002a7224 */ /* 0x000fe200078e022f */
[----:B------:R-:W-:Y:S01]  /*2460*/  IABS R47, R43 ;  /* 0x0000002b002f7213 */ /* 0x000fe20000000000 */
[----:B------:R-:W-:Y:S01]  /*2470*/  @!P5 IMAD.MOV R37, RZ, RZ, -R37 ;  /* 0x000000ffff25d224 */ /* 0x000fe200078e0a25 */
[----:B------:R-:W-:Y:S01]  /*2480*/  LOP3.LUT R48, R3, 0x130, RZ, 0xfc, !PT ;  /* 0x0000013003307812 */ /* 0x000fe200078efcff */
[--C-:B------:R-:W-:Y:S01]  /*2490*/  @!P4 IMAD.IADD R41, R41, 0x1, -R0.reuse ;  /* 0x000000012929c824 */ /* 0x100fe200078e0a00 */
[----:B------:R-:W-:Y:S01]  /*24a0*/  ISETP.GE.AND P5, PT, R49, RZ, PT ;  /* 0x000000ff3100720c */ /* 0x000fe20003fa6270 */
[--C-:B------:R-:W-:Y:S01]  /*24b0*/  @!P6 IMAD.IADD R40, R40, 0x1, -R0.reuse ;  /* 0x000000012828e824 */ /* 0x100fe200078e0a00 */
[----:B------:R-:W-:Y:S01]  /*24c0*/  IABS R49, R48 ;  /* 0x0000003000317213 */ /* 0x000fe20000000000 */
[----:B------:R-:W-:Y:S01]  /*24d0*/  @!P1 IMAD.IADD R39, R39, 0x1, -R0 ;  /* 0x0000000127279824 */ /* 0x000fe200078e0a00 */
[----:B------:R-:W-:Y:S01]  /*24e0*/  ISETP.GE.AND P1, PT, R43, RZ, PT ;  /* 0x000000ff2b00720c */ /* 0x000fe20003f26270 */
[----:B------:R-:W-:Y:S01]  /*24f0*/  IMAD.HI.U32 R43, R5, R47, RZ ;  /* 0x0000002f052b7227 */ /* 0x000fe200078e00ff */
[----:B------:R-:W-:-:S02]  /*2500*/  ISETP.GT.U32.AND P4, PT, R0, R41, PT ;  /* 0x000000290000720c */ /* 0x000fc40003f84070 */
[----:B------:R-:W-:Y:S01]  /*2510*/  ISETP.GT.U32.AND P6, PT, R0, R40, PT ;  /* 0x000000280000720c */ /* 0x000fe20003fc4070 */
[----:B------:R-:W-:Y:S02]  /*2520*/  IMAD.MOV R43, RZ, RZ, -R43 ;  /* 0x000000ffff2b7224 */ /* 0x000fe400078e0a2b */
[----:B------:R-:W-:-:S04]  /*2530*/  IMAD.HI.U32 R46, R5, R49, RZ ;  /* 0x00000031052e7227 */ /* 0x000fc800078e00ff */
[C---:B------:R-:W-:Y:S02]  /*2540*/  IMAD R43, R0.reuse, R43, R47 ;  /* 0x0000002b002b7224 */ /* 0x040fe400078e022f */
[----:B------:R-:W-:Y:S01]  /*2550*/  @!P2 IMAD.MOV R39, RZ, RZ, -R39 ;  /* 0x000000ffff27a224 */ /* 0x000fe200078e0a27 */
[C---:B------:R-:W-:Y:S01]  /*2560*/  ISETP.GT.U32.AND P2, PT, R0.reuse, R42, PT ;  /* 0x0000002a0000720c */ /* 0x040fe20003f44070 */
[----:B------:R-:W-:Y:S02]  /*2570*/  IMAD.MOV R46, RZ, RZ, -R46 ;  /* 0x000000ffff2e7224 */ /* 0x000fe400078e0a2e */
[--C-:B------:R-:W-:Y:S01]  /*2580*/  @!P4 IMAD.IADD R41, R41, 0x1, -R0.reuse ;  /* 0x000000012929c824 */ /* 0x100fe200078e0a00 */
[----:B------:R-:W-:Y:S01]  /*2590*/  ISETP.GT.U32.AND P4, PT, R0, R43, PT ;  /* 0x0000002b0000720c */ /* 0x000fe20003f84070 */
[----:B------:R-:W-:Y:S01]  /*25a0*/  @!P6 IMAD.IADD R40, R40, 0x1, -R0 ;  /* 0x000000012828e824 */ /* 0x000fe200078e0a00 */
[----:B------:R-:W-:Y:S01]  /*25b0*/  ISETP.GE.AND P6, PT, R48, RZ, PT ;  /* 0x000000ff3000720c */ /* 0x000fe20003fc6270 */
[----:B------:R-:W-:Y:S01]  /*25c0*/  IMAD R49, R0, R46, R49 ;  /* 0x0000002e00317224 */ /* 0x000fe200078e0231 */
[----:B------:R-:W-:Y:S01]  /*25d0*/  IABS R48, R54 ;  /* 0x0000003600307213 */ /* 0x000fe20000000000 */
[----:B------:R-:W-:-:S02]  /*25e0*/  @!P3 IMAD.MOV R40, RZ, RZ, -R40 ;  /* 0x000000ffff28b224 */ /* 0x000fc400078e0a28 */
[----:B------:R-:W-:Y:S01]  /*25f0*/  VIADD R50, R8, 0x138 ;  /* 0x0000013808327836 */ /* 0x000fe20000000000 */
[----:B------:R-:W-:Y:S01]  /*2600*/  ISETP.GT.U32.AND P3, PT, R0, R49, PT ;  /* 0x000000310000720c */ /* 0x000fe20003f64070 */
[--C-:B------:R-:W-:Y:S02]  /*2610*/  @!P2 IMAD.IADD R42, R42, 0x1, -R0.reuse ;  /* 0x000000012a2aa824 */ /* 0x100fe400078e0a00 */
[----:B------:R-:W-:Y:S01]  /*2620*/  @!P0 IMAD.MOV R41, RZ, RZ, -R41 ;  /* 0x000000ffff298224 */ /* 0x000fe200078e0a29 */
[----:B------:R-:W-:Y:S01]  /*2630*/  IABS R51, R50 ;  /* 0x0000003200337213 */ /* 0x000fe20000000000 */
[----:B------:R-:W-:Y:S01]  /*2640*/  @!P4 IMAD.IADD R43, R43, 0x1, -R0 ;  /* 0x000000012b2bc824 */ /* 0x000fe200078e0a00 */
[----:B------:R-:W-:Y:S01]  /*2650*/  ISETP.GT.U32.AND P2, PT, R0, R42, PT ;  /* 0x0000002a0000720c */ /* 0x000fe20003f44070 */
[----:B------:R-:W-:Y:S01]  /*2660*/  VIADD R56, R8, 0x158 ;  /* 0x0000015808387836 */ /* 0x000fe20000000000 */
[----:B------:R-:W-:Y:S01]  /*2670*/  ISETP.GE.AND P0, PT, R50, RZ, PT ;  /* 0x000000ff3200720c */ /* 0x000fe20003f06270 */
[----:B------:R-:W-:Y:S01]  /*2680*/  IMAD.HI.U32 R46, R5, R51, RZ ;  /* 0x00000033052e7227 */ /* 0x000fe200078e00ff */
[----:B------:R-:W-:-:S02]  /*2690*/  ISETP.GT.U32.AND P4, PT, R0, R43, PT ;  /* 0x0000002b0000720c */ /* 0x000fc40003f84070 */
[----:B------:R-:W-:Y:S01]  /*26a0*/  LOP3.LUT R50, R3, 0x148, RZ, 0xfc, !PT ;  /* 0x0000014803327812 */ /* 0x000fe200078efcff */
[----:B------:R-:W-:Y:S01]  /*26b0*/  @!P3 IMAD.IADD R49, R49, 0x1, -R0 ;  /* 0x000000013131b824 */ /* 0x000fe200078e0a00 */
[----:B------:R-:W-:Y:S01]  /*26c0*/  IABS R59, R56 ;  /* 0x00000038003b7213 */ /* 0x000fe20000000000 */
[----:B------:R-:W-:Y:S01]  /*26d0*/  IMAD.MOV R47, RZ, RZ, -R46 ;  /* 0x000000ffff2f7224 */ /* 0x000fe200078e0a2e */
[----:B------:R-:W-:Y:S01]  /*26e0*/  IABS R55, R50 ;  /* 0x0000003200377213 */ /* 0x000fe20000000000 */
[----:B------:R-:W-:Y:S01]  /*26f0*/  IMAD.HI.U32 R46, R5, R53, RZ ;  /* 0x00000035052e7227 */ /* 0x000fe200078e00ff */
[----:B------:R-:W-:-:S03]  /*2700*/  ISETP.GT.U32.AND P3, PT, R0, R49, PT ;  /* 0x000000310000720c */ /* 0x000fc60003f64070 */
[----:B------:R-:W-:Y:S02]  /*2710*/  IMAD.MOV R46, RZ, RZ, -R46 ;  /* 0x000000ffff2e7224 */ /* 0x000fe400078e0a2e */
[----:B------:R-:W-:Y:S02]  /*2720*/  IMAD R51, R0, R47, R51 ;  /* 0x0000002f00337224 */ /* 0x000fe400078e0233 */
[----:B------:R-:W-:Y:S02]  /*2730*/  @!P2 IMAD.IADD R42, R42, 0x1, -R0 ;  /* 0x000000012a2aa824 */ /* 0x000fe400078e0a00 */
[C---:B------:R-:W-:Y:S01]  /*2740*/  IMAD R53, R0.reuse, R46, R53 ;  /* 0x0000002e00357224 */ /* 0x040fe200078e0235 */
[----:B------:R-:W-:Y:S01]  /*2750*/  ISETP.GT.U32.AND P2, PT, R0, R51, PT ;  /* 0x000000330000720c */ /* 0x000fe20003f44070 */
[----:B------:R-:W-:-:S04]  /*2760*/  IMAD.HI.U32 R47, R5, R48, RZ ;  /* 0x00000030052f7227 */ /* 0x000fc800078e00ff */
[----:B------:R-:W-:Y:S01]  /*2770*/  @!P4 IMAD.IADD R43, R43, 0x1, -R0 ;  /* 0x000000012b2bc824 */ /* 0x000fe200078e0a00 */
[----:B------:R-:W-:Y:S01]  /*2780*/  ISETP.GE.AND P4, PT, R52, RZ, PT ;  /* 0x000000ff3400720c */ /* 0x000fe20003f86270 */
[----:B------:R-:W-:Y:S01]  /*2790*/  @!P5 IMAD.MOV R42, RZ, RZ, -R42 ;  /* 0x000000ffff2ad224 */ /* 0x000fe200078e0a2a */
[C---:B------:R-:W-:Y:S01]  /*27a0*/  ISETP.GT.U32.AND P5, PT, R0.reuse, R53, PT ;  /* 0x000000350000720c */ /* 0x040fe20003fa4070 */
[----:B------:R-:W-:Y:S01]  /*27b0*/  IMAD.MOV R57, RZ, RZ, -R47 ;  /* 0x000000ffff397224 */ /* 0x000fe200078e0a2f */
[----:B------:R-:W-:Y:S01]  /*27c0*/  LOP3.LUT R52, R3, 0x170, RZ, 0xfc, !PT ;  /* 0x0000017003347812 */ /* 0x000fe200078efcff */
[----:B------:R-:W-:Y:S02]  /*27d0*/  IMAD.MOV.U32 R47, RZ, RZ, R43 ;  /* 0x000000ffff2f7224 */ /* 0x000fe400078e002b */
[----:B------:R-:W-:Y:S01]  /*27e0*/  @!P3 IMAD.IADD R49, R49, 0x1, -R0 ;  /* 0x000000013131b824 */ /* 0x000fe200078e0a00 */
[----:B------:R-:W-:Y:S01]  /*27f0*/  IABS R65, R52 ;  /* 0x0000003400417213 */ /* 0x000fe20000000000 */
[----:B------:R-:W-:Y:S01]  /*2800*/  IMAD R43, R0, R57, R48 ;  /* 0x00000039002b7224 */ /* 0x000fe200078e0230 */
[----:B------:R-:W-:Y:S01]  /*2810*/  LOP3.LUT R48, R3, 0x160, RZ, 0xfc, !PT ;  /* 0x0000016003307812 */ /* 0x000fe200078efcff */
[----:B------:R-:W-:Y:S01]  /*2820*/  @!P6 IMAD.MOV R49, RZ, RZ, -R49 ;  /* 0x000000ffff31e224 */ /* 0x000fe200078e0a31 */
[----:B------:R-:W-:Y:S01]  /*2830*/  ISETP.GE.AND P3, PT, R50, RZ, PT ;  /* 0x000000ff3200720c */ /* 0x000fe20003f66270 */
[----:B------:R-:W-:Y:S01]  /*2840*/  IMAD.HI.U32 R46, R5, R55, RZ ;  /* 0x00000037052e7227 */ /* 0x000fe200078e00ff */
[----:B------:R-:W-:-:S02]  /*2850*/  ISETP.GT.U32.AND P6, PT, R0, R43, PT ;  /* 0x0000002b0000720c */ /* 0x000fc40003fc4070 */
[----:B------:R-:W-:Y:S01]  /*2860*/  IABS R61, R48 ;  /* 0x00000030003d7213 */ /* 0x000fe20000000000 */
[----:B------:R-:W-:Y:S02]  /*2870*/  IMAD.MOV R46, RZ, RZ, -R46 ;  /* 0x000000ffff2e7224 */ /* 0x000fe400078e0a2e */
[----:B------:R-:W-:Y:S02]  /*2880*/  @!P5 IMAD.IADD R53, R53, 0x1, -R0 ;  /* 0x000000013535d824 */ /* 0x000fe400078e0a00 */
[C---:B------:R-:W-:Y:S02]  /*2890*/  IMAD R55, R0.reuse, R46, R55 ;  /* 0x0000002e00377224 */ /* 0x040fe400078e0237 */
[----:B------:R-:W-:Y:S01]  /*28a0*/  @!P1 IMAD.MOV R47, RZ, RZ, -R47 ;  /* 0x000000ffff2f9224 */ /* 0x000fe200078e0a2f */
[C---:B------:R-:W-:Y:S01]  /*28b0*/  ISETP.GT.U32.AND P1, PT, R0.reuse, R53, PT ;  /* 0x000000350000720c */ /* 0x040fe20003f24070 */
[----:B------:R-:W-:Y:S01]  /*28c0*/  IMAD.HI.U32 R46, R5, R59, RZ ;  /* 0x0000003b052e7227 */ /* 0x000fe200078e00ff */
[----:B------:R-:W-:-:S03]  /*28d0*/  ISETP.GT.U32.AND P5, PT, R0, R55, PT ;  /* 0x000000370000720c */ /* 0x000fc60003fa4070 */
[----:B------:R-:W-:Y:S02]  /*28e0*/  @!P6 IMAD.IADD R43, R43, 0x1, -R0 ;  /* 0x000000012b2be824 */ /* 0x000fe400078e0a00 */
[----:B------:R-:W-:Y:S02]  /*28f0*/  IMAD.MOV R46, RZ, RZ, -R46 ;  /* 0x000000ffff2e7224 */ /* 0x000fe400078e0a2e */
[----:B------:R-:W-:Y:S01]  /*2900*/  @!P2 IMAD.IADD R51, R51, 0x1, -R0 ;  /* 0x000000013333a824 */ /* 0x000fe200078e0a00 */
[C---:B------:R-:W-:Y:S01]  /*2910*/  ISETP.GT.U32.AND P6, PT, R0.reuse, R43, PT ;  /* 0x0000002b0000720c */ /* 0x040fe20003fc4070 */
[C---:B------:R-:W-:Y:S02]  /*2920*/  IMAD R59, R0.reuse, R46, R59 ;  /* 0x0000002e003b7224 */ /* 0x040fe400078e023b */
[----:B------:R-:W-:Y:S01]  /*2930*/  IMAD.HI.U32 R46, R5, R61, RZ ;  /* 0x0000003d052e7227 */ /* 0x000fe200078e00ff */
[----:B------:R-:W-:-:S03]  /*2940*/  ISETP.GT.U32.AND P2, PT, R0, R51, PT ;  /* 0x000000330000720c */ /* 0x000fc60003f44070 */
[----:B------:R-:W-:Y:S01]  /*2950*/  @!P1 IMAD.IADD R53, R53, 0x1, -R0 ;  /* 0x0000000135359824 */ /* 0x000fe200078e0a00 */
[----:B------:R-:W-:Y:S01]  /*2960*/  ISETP.GE.AND P1, PT, R48, RZ, PT ;  /* 0x000000ff3000720c */ /* 0x000fe20003f26270 */
[----:B------:R-:W-:Y:S01]  /*2970*/  IMAD.MOV R46, RZ, RZ, -R46 ;  /* 0x000000ffff2e7224 */ /* 0x000fe200078e0a2e */
[----:B------:R-:W-:Y:S01]  /*2980*/  LOP3.LUT R48, R3, 0x168, RZ, 0xfc, !PT ;  /* 0x0000016803307812 */ /* 0x000fe200078efcff */
[--C-:B------:R-:W-:Y:S02]  /*2990*/  @!P5 IMAD.IADD R55, R55, 0x1, -R0.reuse ;  /* 0x000000013737d824 */ /* 0x100fe400078e0a00 */
[----:B------:R-:W-:Y:S01]  /*29a0*/  @!P4 IMAD.MOV R53, RZ, RZ, -R53 ;  /* 0x000000ffff35c224 */ /* 0x000fe200078e0a35 */
[C---:B------:R-:W-:Y:S01]  /*29b0*/  ISETP.GT.U32.AND P4, PT, R0.reuse, R59, PT ;  /* 0x0000003b0000720c */ /* 0x040fe20003f84070 */
[C---:B------:R-:W-:Y:S01]  /*29c0*/  IMAD R61, R0.reuse, R46, R61 ;  /* 0x0000002e003d7224 */ /* 0x040fe200078e023d */
[C---:B------:R-:W-:Y:S01]  /*29d0*/  ISETP.GT.U32.AND P5, PT, R0.reuse, R55, PT ;  /* 0x000000370000720c */ /* 0x040fe20003fa4070 */
[--C-:B------:R-:W-:Y:S01]  /*29e0*/  @!P6 IMAD.IADD R43, R43, 0x1, -R0.reuse ;  /* 0x000000012b2be824 */ /* 0x100fe200078e0a00 */
[----:B------:R-:W-:Y:S01]  /*29f0*/  IABS R63, R48 ;  /* 0x00000030003f7213 */ /* 0x000fe20000000000 */
[----:B------:R-:W-:Y:S01]  /*2a00*/  @!P2 IMAD.IADD R51, R51, 0x1, -R0 ;  /* 0x000000013333a824 */ /* 0x000fe200078e0a00 */
[----:B------:R-:W-:Y:S01]  /*2a10*/  ISETP.GT.U32.AND P6, PT, R0, R61, PT ;  /* 0x0000003d0000720c */ /* 0x000fe20003fc4070 */
[----:B------:R-:W-:Y:S01]  /*2a20*/  IMAD.MOV.U32 R57, RZ, RZ, R43 ;  /* 0x000000ffff397224 */ /* 0x000fe200078e002b */
[----:B------:R-:W-:Y:S01]  /*2a30*/  ISETP.GE.AND P2, PT, R54, RZ, PT ;  /* 0x000000ff3600720c */ /* 0x000fe20003f46270 */
[----:B------:R-:W-:-:S04]  /*2a40*/  IMAD.HI.U32 R46, R5, R63, RZ ;  /* 0x0000003f052e7227 */ /* 0x000fc800078e00ff */
[--C-:B------:R-:W-:Y:S01]  /*2a50*/  @!P4 IMAD.IADD R59, R59, 0x1, -R0.reuse ;  /* 0x000000013b3bc824 */ /* 0x100fe200078e0a00 */
[----:B------:R-:W-:Y:S01]  /*2a60*/  ISETP.GE.AND P4, PT, R52, RZ, PT ;  /* 0x000000ff3400720c */ /* 0x000fe20003f86270 */
[----:B------:R-:W-:Y:S01]  /*2a70*/  @!P5 IMAD.IADD R55, R55, 0x1, -R0 ;  /* 0x000000013737d824 */ /* 0x000fe200078e0a00 */
[----:B------:R-:W-:Y:S01]  /*2a80*/  ISETP.GE.AND P5, PT, R48, RZ, PT ;  /* 0x000000ff3000720c */ /* 0x000fe20003fa6270 */
[----:B------:R-:W-:Y:S01]  /*2a90*/  IMAD.HI.U32 R48, R5, R65, RZ ;  /* 0x0000004105307227 */ /* 0x000fe200078e00ff */
[----:B------:R-:W-:-:S03]  /*2aa0*/  LOP3.LUT R52, R3, 0x190, RZ, 0xfc, !PT ;  /* 0x0000019003347812 */ /* 0x000fc600078efcff */
[----:B------:R-:W-:Y:S01]  /*2ab0*/  @!P6 IMAD.IADD R61, R61, 0x1, -R0 ;  /* 0x000000013d3de824 */ /* 0x000fe200078e0a00 */
[C---:B------:R-:W-:Y:S01]  /*2ac0*/  ISETP.GT.U32.AND P6, PT, R0.reuse, R59, PT ;  /* 0x0000003b0000720c */ /* 0x040fe20003fc4070 */
[----:B------:R-:W-:Y:S01]  /*2ad0*/  IMAD.MOV R48, RZ, RZ, -R48 ;  /* 0x000000ffff307224 */ /* 0x000fe200078e0a30 */
[----:B------:R-:W-:Y:S01]  /*2ae0*/  IABS R73, R52 ;  /* 0x0000003400497213 */ /* 0x000fe20000000000 */
[----:B------:R-:W-:Y:S02]  /*2af0*/  IMAD.MOV R50, RZ, RZ, -R46 ;  /* 0x000000ffff327224 */ /* 0x000fe400078e0a2e */
[C---:B------:R-:W-:Y:S01]  /*2b00*/  IMAD R65, R0.reuse, R48, R65 ;  /* 0x0000003000417224 */ /* 0x040fe200078e0241 */
[C---:B------:R-:W-:Y:S01]  /*2b10*/  LOP3.LUT R48, R3.reuse, 0x188, RZ, 0xfc, !PT ;  /* 0x0000018803307812 */ /* 0x040fe200078efcff */
[----:B------:R-:W-:Y:S01]  /*2b20*/  IMAD R63, R0, R50, R63 ;  /* 0x00000032003f7224 */ /* 0x000fe200078e023f */
[----:B------:R-:W-:Y:S01]  /*2b30*/  LOP3.LUT R50, R3, 0x180, RZ, 0xfc, !PT ;  /* 0x0000018003327812 */ /* 0x000fe200078efcff */
[----:B------:R-:W-:Y:S01]  /*2b40*/  @!P0 IMAD.MOV R51, RZ, RZ, -R51 ;  /* 0x000000ffff338224 */ /* 0x000fe200078e0a33 */
[----:B------:R-:W-:Y:S01]  /*2b50*/  ISETP.GE.AND P0, PT, R56, RZ, PT ;  /* 0x000000ff3800720c */ /* 0x000fe20003f06270 */
[----:B------:R-:W-:Y:S01]  /*2b60*/  @!P2 IMAD.MOV R57, RZ, RZ, -R57 ;  /* 0x000000ffff39a224 */ /* 0x000fe200078e0a39 */
[----:B------:R-:W-:Y:S01]  /*2b70*/  IABS R69, R50 ;  /* 0x0000003200457213 */ /* 0x000fe20000000000 */
[----:B------:R-:W-:Y:S01]  /*2b80*/  @!P6 IMAD.IADD R59, R59, 0x1, -R0 ;  /* 0x000000013b3be824 */ /* 0x000fe200078e0a00 */
[----:B------:R-:W-:Y:S01]  /*2b90*/  ISETP.GT.U32.AND P6, PT, R0, R65, PT ;  /* 0x000000410000720c */ /* 0x000fe20003fc4070 */
[----:B------:R-:W-:Y:S01]  /*2ba0*/  VIADD R54, R8, 0x178 ;  /* 0x0000017808367836 */ /* 0x000fe20000000000 */
[----:B------:R-:W-:Y:S01]  /*2bb0*/  ISETP.GT.U32.AND P2, PT, R0, R63, PT ;  /* 0x0000003f0000720c */ /* 0x000fe20003f44070 */
[----:B------:R-:W-:Y:S01]  /*2bc0*/  IMAD.HI.U32 R43, R5, R69, RZ ;  /* 0x00000045052b7227 */ /* 0x000fe200078e00ff */
[----:B------:R-:W-:-:S02]  /*2bd0*/  IABS R71, R48 ;  /* 0x0000003000477213 */ /* 0x000fc40000000000 */
[----:B------:R-:W-:Y:S01]  /*2be0*/  IABS R67, R54 ;  /* 0x0000003600437213 */ /* 0x000fe20000000000 */
[----:B------:R-:W-:Y:S02]  /*2bf0*/  IMAD.MOV R43, RZ, RZ, -R43 ;  /* 0x000000ffff2b7224 */ /* 0x000fe400078e0a2b */
[----:B------:R-:W-:Y:S02]  /*2c00*/  @!P0 IMAD.MOV R59, RZ, RZ, -R59 ;  /* 0x000000ffff3b8224 */ /* 0x000fe400078e0a3b */
[----:B------:R-:W-:Y:S02]  /*2c10*/  IMAD R69, R0, R43, R69 ;  /* 0x0000002b00457224 */ /* 0x000fe400078e0245 */
[----:B------:R-:W-:Y:S02]  /*2c20*/  @!P6 IMAD.IADD R65, R65, 0x1, -R0 ;  /* 0x000000014141e824 */ /* 0x000fe400078e0a00 */
[----:B------:R-:W-:-:S03]  /*2c30*/  IMAD.HI.U32 R43, R5, R71, RZ ;  /* 0x00000047052b7227 */ /* 0x000fc600078e00ff */
[C---:B------:R-:W-:Y:S01]  /*2c40*/  ISETP.GT.U32.AND P0, PT, R0.reuse, R65, PT ;  /* 0x000000410000720c */ /* 0x040fe20003f04070 */
[----:B------:R-:W-:Y:S02]  /*2c50*/  IMAD.MOV R43, RZ, RZ, -R43 ;  /* 0x000000ffff2b7224 */ /* 0x000fe400078e0a2b */
[----:B------:R-:W-:Y:S01]  /*2c60*/  @!P2 IMAD.IADD R63, R63, 0x1, -R0 ;  /* 0x000000013f3fa824 */ /* 0x000fe200078e0a00 */
[C---:B------:R-:W-:Y:S01]  /*2c70*/  ISETP.GT.U32.AND P2, PT, R0.reuse, R69, PT ;  /* 0x000000450000720c */ /* 0x040fe20003f44070 */
[----:B------:R-:W-:Y:S02]  /*2c80*/  IMAD R71, R0, R43, R71 ;  /* 0x0000002b00477224 */ /* 0x000fe400078e0247 */
[----:B------:R-:W-:Y:S01]  /*2c90*/  VIADD R56, R8, 0x198 ;  /* 0x0000019808387836 */ /* 0x000fe20000000000 */
[----:B------:R-:W-:Y:S01]  /*2ca0*/  ISETP.GT.U32.AND P6, PT, R0, R63, PT ;  /* 0x0000003f0000720c */ /* 0x000fe20003fc4070 */
[----:B------:R-:W-:-:S03]  /*2cb0*/  IMAD.HI.U32 R46, R5, R67, RZ ;  /* 0x00000043052e7227 */ /* 0x000fc600078e00ff */
[----:B------:R-:W-:Y:S01]  /*2cc0*/  IABS R75, R56 ;  /* 0x00000038004b7213 */ /* 0x000fe20000000000 */
[----:B------:R-:W-:Y:S01]  /*2cd0*/  @!P0 IMAD.IADD R65, R65, 0x1, -R0 ;  /* 0x0000000141418824 */ /* 0x000fe200078e0a00 */
[C---:B------:R-:W-:Y:S01]  /*2ce0*/  ISETP.GT.U32.AND P0, PT, R0.reuse, R71, PT ;  /* 0x000000470000720c */ /* 0x040fe20003f04070 */
[----:B------:R-:W-:Y:S01]  /*2cf0*/  @!P3 IMAD.MOV R55, RZ, RZ, -R55 ;  /* 0x000000ffff37b224 */ /* 0x000fe200078e0a37 */
[----:B------:R-:W-:Y:S01]  /*2d00*/  ISETP.GT.U32.AND P3, PT, R0, R61, PT ;  /* 0x0000003d0000720c */ /* 0x000fe20003f64070 */
[----:B------:R-:W-:Y:S02]  /*2d10*/  IMAD.MOV R46, RZ, RZ, -R46 ;  /* 0x000000ffff2e7224 */ /* 0x000fe400078e0a2e */
[----:B------:R-:W-:-:S04]  /*2d20*/  IMAD.HI.U32 R43, R5, R73, RZ ;  /* 0x00000049052b7227 */ /* 0x000fc800078e00ff */
[----:B------:R-:W-:Y:S02]  /*2d30*/  IMAD R67, R0, R46, R67 ;  /* 0x0000002e00437224 */ /* 0x000fe400078e0243 */
[--C-:B------:R-:W-:Y:S01]  /*2d40*/  @!P6 IMAD.IADD R63, R63, 0x1, -R0.reuse ;  /* 0x000000013f3fe824 */ /* 0x100fe200078e0a00 */
[----:B------:R-:W-:Y:S01]  /*2d50*/  ISETP.GE.AND P6, PT, R50, RZ, PT ;  /* 0x000000ff3200720c */ /* 0x000fe20003fc6270 */
[----:B------:R-:W-:Y:S02]  /*2d60*/  @!P0 IMAD.IADD R71, R71, 0x1, -R0 ;  /* 0x0000000147478824 */ /* 0x000fe400078e0a00 */
[----:B------:R-:W-:-:S04]  /*2d70*/  IMAD.HI.U32 R46, R5, R75, RZ ;  /* 0x0000004b052e7227 */ /* 0x000fc800078e00ff */
[----:B------:R-:W-:Y:S02]  /*2d80*/  IMAD.MOV R43, RZ, RZ, -R43 ;  /* 0x000000ffff2b7224 */ /* 0x000fe400078e0a2b */
[----:B------:R-:W-:Y:S01]  /*2d90*/  @!P5 IMAD.MOV R63, RZ, RZ, -R63 ;  /* 0x000000ffff3fd224 */ /* 0x000fe200078e0a3f */
[C---:B------:R-:W-:Y:S01]  /*2da0*/  ISETP.GT.U32.AND P5, PT, R0.reuse, R71, PT ;  /* 0x000000470000720c */ /* 0x040fe20003fa4070 */
[----:B------:R-:W-:Y:S02]  /*2db0*/  IMAD.MOV R46, RZ, RZ, -R46 ;  /* 0x000000ffff2e7224 */ /* 0x000fe400078e0a2e */
[----:B------:R-:W-:Y:S02]  /*2dc0*/  IMAD R73, R0, R43, R73 ;  /* 0x0000002b00497224 */ /* 0x000fe400078e0249 */
[----:B------:R-:W-:-:S04]  /*2dd0*/  IMAD.HI.U32 R43, R5, R77, RZ ;  /* 0x0000004d052b7227 */ /* 0x000fc800078e00ff */
[--C-:B------:R-:W-:Y:S01]  /*2de0*/  @!P3 IMAD.IADD R61, R61, 0x1, -R0.reuse ;  /* 0x000000013d3db824 */ /* 0x100fe200078e0a00 */
[C---:B------:R-:W-:Y:S01]  /*2df0*/  ISETP.GT.U32.AND P3, PT, R0.reuse, R67, PT ;  /* 0x000000430000720c */ /* 0x040fe20003f64070 */
[C---:B------:R-:W-:Y:S02]  /*2e00*/  IMAD R75, R0.reuse, R46, R75 ;  /* 0x0000002e004b7224 */ /* 0x040fe400078e024b */
[----:B------:R-:W-:Y:S02]  /*2e10*/  IMAD.MOV R50, RZ, RZ, -R43 ;  /* 0x000000ffff327224 */ /* 0x000fe400078e0a2b */
[----:B------:R-:W-:Y:S01]  /*2e20*/  @!P5 IMAD.IADD R71, R71, 0x1, -R0 ;  /* 0x000000014747d824 */ /* 0x000fe200078e0a00 */
[C---:B------:R-:W-:Y:S01]  /*2e30*/  ISETP.GT.U32.AND P0, PT, R0.reuse, R75, PT ;  /* 0x0000004b0000720c */ /* 0x040fe20003f04070 */
[----:B------:R-:W-:Y:S02]  /*2e40*/  IMAD R77, R0, R50, R77 ;  /* 0x00000032004d7224 */ /* 0x000fe400078e024d */
[----:B------:R-:W-:-:S03]  /*2e50*/  IMAD.HI.U32 R46, R5, R81, RZ ;  /* 0x00000051052e7227 */ /* 0x000fc600078e00ff */
[----:B------:R-:W-:Y:S01]  /*2e60*/  ISETP.GT.U32.AND P5, PT, R0, R77, PT ;  /* 0x0000004d0000720c */ /* 0x000fe20003fa4070 */
[----:B------:R-:W-:Y:S02]  /*2e70*/  @!P3 IMAD.IADD R67, R67, 0x1, -R0 ;  /* 0x000000014343b824 */ /* 0x000fe400078e0a00 */
[----:B------:R-:W-:Y:S02]  /*2e80*/  IMAD.MOV R46, RZ, RZ, -R46 ;  /* 0x000000ffff2e7224 */ /* 0x000fe400078e0a2e */
[----:B------:R-:W-:Y:S01]  /*2e90*/  VIADD R64, R8, 0x1b8 ;  /* 0x000001b808407836 */ /* 0x000fe20000000000 */
[C---:B------:R-:W-:Y:S01]  /*2ea0*/  ISETP.GT.U32.AND P3, PT, R0.reuse, R67, PT ;  /* 0x000000430000720c */ /* 0x040fe20003f64070 */
[----:B------:R-:W-:Y:S02]  /*2eb0*/  @!P0 IMAD.IADD R75, R75, 0x1, -R0 ;  /* 0x000000014b4b8824 */ /* 0x000fe400078e0a00 */
[C---:B------:R-:W-:Y:S01]  /*2ec0*/  IMAD R81, R0.reuse, R46, R81 ;  /* 0x0000002e00517224 */ /* 0x040fe200078e0251 */
[----:B------:R-:W-:Y:S01]  /*2ed0*/  IABS R83, R64 ;  /* 0x0000004000537213 */ /* 0x000fe20000000000 */
[----:B------:R-:W-:Y:S01]  /*2ee0*/  IMAD.HI.U32 R43, R5, R79, RZ ;  /* 0x0000004f052b7227 */ /* 0x000fe200078e00ff */
[----:B------:R-:W-:-:S03]  /*2ef0*/  ISETP.GT.U32.AND P0, PT, R0, R75, PT ;  /* 0x0000004b0000720c */ /* 0x000fc60003f04070 */
[--C-:B------:R-:W-:Y:S01]  /*2f00*/  @!P5 IMAD.IADD R77, R77, 0x1, -R0.reuse ;  /* 0x000000014d4dd824 */ /* 0x100fe200078e0a00 */
[----:B------:R-:W-:Y:S01]  /*2f10*/  ISETP.GT.U32.AND P5, PT, R0, R81, PT ;  /* 0x000000510000720c */ /* 0x000fe20003fa4070 */
[----:B------:R-:W-:Y:S02]  /*2f20*/  IMAD.MOV R43, RZ, RZ, -R43 ;  /* 0x000000ffff2b7224 */ /* 0x000fe400078e0a2b */
[----:B------:R-:W-:Y:S01]  /*2f30*/  @!P3 IMAD.IADD R67, R67, 0x1, -R0 ;  /* 0x000000014343b824 */ /* 0x000fe200078e0a00 */
[----:B------:R-:W-:Y:S01]  /*2f40*/  ISETP.GE.AND P3, PT, R48, RZ, PT ;  /* 0x000000ff3000720c */ /* 0x000fe20003f66270 */
[----:B------:R-:W-:Y:S01]  /*2f50*/  @!P4 IMAD.MOV R65, RZ, RZ, -R65 ;  /* 0x000000ffff41c224 */ /* 0x000fe200078e0a41 */
[C---:B------:R-:W-:Y:S01]  /*2f60*/  ISETP.GT.U32.AND P4, PT, R0.reuse, R77, PT ;  /* 0x0000004d0000720c */ /* 0x040fe20003f84070 */
[----:B------:R-:W-:Y:S02]  /*2f70*/  IMAD R79, R0, R43, R79 ;  /* 0x0000002b004f7224 */ /* 0x000fe400078e024f */
[----:B------:R-:W-:-:S04]  /*2f80*/  IMAD.HI.U32 R48, R5, R83, RZ ;  /* 0x0000005305307227 */ /* 0x000fc800078e00ff */
[--C-:B------:R-:W-:Y:S01]  /*2f90*/  @!P0 IMAD.IADD R75, R75, 0x1, -R0.reuse ;  /* 0x000000014b4b8824 */ /* 0x100fe200078e0a00 */
[C---:B------:R-:W-:Y:S01]  /*2fa0*/  ISETP.GT.U32.AND P0, PT, R0.reuse, R79, PT ;  /* 0x0000004f0000720c */ /* 0x040fe20003f04070 */
        /* <DEDUP_REMOVED lines=8> */
[----:B------:R-:W-:Y:S01]  /*3030*/  ISETP.GT.U32.AND P4, PT, R0, R83, PT ;  /* 0x000000530000720c */ /* 0x000fe20003f84070 */
[----:B------:R-:W-:-:S04]  /*3040*/  IMAD.HI.U32 R46, R5, R87, RZ ;  /* 0x00000057052e7227 */ /* 0x000fc800078e00ff */
[----:B------:R-:W-:Y:S02]  /*3050*/  IMAD.MOV R43, RZ, RZ, -R43 ;  /* 0x000000ffff2b7224 */ /* 0x000fe400078e0a2b */
[----:B------:R-:W-:Y:S02]  /*3060*/  @!P0 IMAD.IADD R79, R79, 0x1, -R0 ;  /* 0x000000014f4f8824 */ /* 0x000fe400078e0a00 */
[----:B------:R-:W-:Y:S02]  /*3070*/  IMAD.MOV R46, RZ, RZ, -R46 ;  /* 0x000000ffff2e7224 */ /* 0x000fe400078e0a2e */
[C---:B------:R-:W-:Y:S01]  /*3080*/  IMAD R85, R0.reuse, R43, R85 ;  /* 0x0000002b00557224 */ /* 0x040fe200078e0255 */
[C---:B------:R-:W-:Y:S01]  /*3090*/  ISETP.GT.U32.AND P0, PT, R0.reuse, R79, PT ;  /* 0x0000004f0000720c */ /* 0x040fe20003f04070 */
[--C-:B------:R-:W-:Y:S01]  /*30a0*/  @!P2 IMAD.IADD R69, R69, 0x1, -R0.reuse ;  /* 0x000000014545a824 */ /* 0x100fe200078e0a00 */
[C---:B------:R-:W-:Y:S01]  /*30b0*/  ISETP.GT.U32.AND P2, PT, R0.reuse, R73, PT ;  /* 0x000000490000720c */ /* 0x040fe20003f44070 */
[C---:B------:R-:W-:Y:S01]  /*30c0*/  IMAD R87, R0.reuse, R46, R87 ;  /* 0x0000002e00577224 */ /* 0x040fe200078e0257 */
[----:B------:R-:W-:Y:S01]  /*30d0*/  IABS R43, R3 ;  /* 0x00000003002b7213 */ /* 0x000fe20000000000 */
[----:B------:R-:W-:Y:S01]  /*30e0*/  @!P5 IMAD.IADD R81, R81, 0x1, -R0 ;  /* 0x000000015151d824 */ /* 0x000fe200078e0a00 */
[----:B------:R-:W-:Y:S01]  /*30f0*/  ISETP.GT.U32.AND P5, PT, R0, R85, PT ;  /* 0x000000550000720c */ /* 0x000fe20003fa4070 */
[----:B------:R-:W-:-:S04]  /*3100*/  IMAD.HI.U32 R48, R5, R89, RZ ;  /* 0x0000005905307227 */ /* 0x000fc800078e00ff */
[----:B------:R-:W-:Y:S01]  /*3110*/  @!P4 IMAD.IADD R83, R83, 0x1, -R0 ;  /* 0x000000015353c824 */ /* 0x000fe200078e0a00 */
[----:B------:R-:W-:Y:S01]  /*3120*/  ISETP.GT.U32.AND P4, PT, R0, R87, PT ;  /* 0x000000570000720c */ /* 0x000fe20003f84070 */
[----:B------:R-:W-:-:S04]  /*3130*/  IMAD.HI.U32 R50, R5, R91, RZ ;  /* 0x0000005b05327227 */ /* 0x000fc800078e00ff */
[----:B------:R-:W-:Y:S02]  /*3140*/  IMAD.MOV R48, RZ, RZ, -R48 ;  /* 0x000000ffff307224 */ /* 0x000fe400078e0a30 */
[----:B------:R-:W-:Y:S02]  /*3150*/  IMAD.MOV R50, RZ, RZ, -R50 ;  /* 0x000000ffff327224 */ /* 0x000fe400078e0a32 */
[----:B------:R-:W-:Y:S02]  /*3160*/  IMAD R89, R0, R48, R89 ;  /* 0x0000003000597224 */ /* 0x000fe400078e0259 */
[----:B------:R-:W-:Y:S01]  /*3170*/  @!P1 IMAD.MOV R61, RZ, RZ, -R61 ;  /* 0x000000ffff3d9224 */ /* 0x000fe200078e0a3d */
[----:B------:R-:W-:Y:S01]  /*3180*/  ISETP.GE.AND P1, PT, R54, RZ, PT ;  /* 0x000000ff3600720c */ /* 0x000fe20003f26270 */
[--C-:B------:R-:W-:Y:S01]  /*3190*/  @!P0 IMAD.IADD R79, R79, 0x1, -R0.reuse ;  /* 0x000000014f4f8824 */ /* 0x100fe200078e0a00 */
[----:B------:R-:W-:Y:S01]  /*31a0*/  ISETP.GE.AND P0, PT, R56, RZ, PT ;  /* 0x000000ff3800720c */ /* 0x000fe20003f06270 */
[----:B------:R-:W-:-:S02]  /*31b0*/  @!P2 IMAD.IADD R73, R73, 0x1, -R0 ;  /* 0x000000014949a824 */ /* 0x000fc400078e0a00 */
[C---:B------:R-:W-:Y:S02]  /*31c0*/  IMAD R91, R0.reuse, R50, R91 ;  /* 0x00000032005b7224 */ /* 0x040fe400078e025b */
[----:B------:R-:W-:Y:S01]  /*31d0*/  @!P5 IMAD.IADD R85, R85, 0x1, -R0 ;  /* 0x000000015555d824 */ /* 0x000fe200078e0a00 */
[----:B------:R-:W-:Y:S01]  /*31e0*/  ISETP.GT.U32.AND P5, PT, R0, R89, PT ;  /* 0x000000590000720c */ /* 0x000fe20003fa4070 */
[----:B------:R-:W-:Y:S01]  /*31f0*/  VIADD R56, R8, 0x1d8 ;  /* 0x000001d808387836 */ /* 0x000fe20000000000 */
[----:B------:R-:W-:Y:S01]  /*3200*/  ISETP.GT.U32.AND P2, PT, R0, R73, PT ;  /* 0x000000490000720c */ /* 0x000fe20003f44070 */
[----:B------:R-:W-:Y:S02]  /*3210*/  VIADD R54, R8, 0x1f8 ;  /* 0x000001f808367836 */ /* 0x000fe40000000000 */
[----:B------:R-:W-:Y:S01]  /*3220*/  IMAD.HI.U32 R8, R5, R43, RZ ;  /* 0x0000002b05087227 */ /* 0x000fe200078e00ff */
[----:B------:R-:W-:-:S03]  /*3230*/  IABS R50, R56 ;  /* 0x0000003800327213 */ /* 0x000fc60000000000 */
[----:B------:R-:W-:Y:S01]  /*3240*/  @!P4 IMAD.IADD R87, R87, 0x1, -R0 ;  /* 0x000000015757c824 */ /* 0x000fe200078e0a00 */
[C---:B------:R-:W-:Y:S01]  /*3250*/  ISETP.GT.U32.AND P4, PT, R0.reuse, R91, PT ;  /* 0x0000005b0000720c */ /* 0x040fe20003f84070 */
[----:B------:R-:W-:Y:S02]  /*3260*/  IMAD.MOV R8, RZ, RZ, -R8 ;  /* 0x000000ffff087224 */ /* 0x000fe400078e0a08 */
[--C-:B------:R-:W-:Y:S02]  /*3270*/  @!P5 IMAD.IADD R89, R89, 0x1, -R0.reuse ;  /* 0x000000015959d824 */ /* 0x100fe400078e0a00 */
[----:B------:R-:W-:Y:S02]  /*3280*/  IMAD R43, R0, R8, R43 ;  /* 0x00000008002b7224 */ /* 0x000fe400078e022b */
[----:B------:R-:W-:Y:S01]  /*3290*/  @!P2 IMAD.IADD R73, R73, 0x1, -R0 ;  /* 0x000000014949a824 */ /* 0x000fe200078e0a00 */
[----:B------:R-:W-:Y:S01]  /*32a0*/  ISETP.GE.AND P2, PT, R52, RZ, PT ;  /* 0x000000ff3400720c */ /* 0x000fe20003f46270 */
[----:B------:R-:W-:Y:S01]  /*32b0*/  IMAD.HI.U32 R8, R5, R50, RZ ;  /* 0x0000003205087227 */ /* 0x000fe200078e00ff */
[----:B------:R-:W-:-:S02]  /*32c0*/  ISETP.GT.U32.AND P5, PT, R0, R43, PT ;  /* 0x0000002b0000720c */ /* 0x000fc40003fa4070 */
[----:B------:R-:W-:Y:S01]  /*32d0*/  IABS R52, R54 ;  /* 0x0000003600347213 */ /* 0x000fe20000000000 */
[----:B------:R-:W-:Y:S01]  /*32e0*/  @!P4 IMAD.IADD R91, R91, 0x1, -R0 ;  /* 0x000000015b5bc824 */ /* 0x000fe200078e0a00 */
[----:B------:R-:W-:Y:S01]  /*32f0*/  ISETP.GE.AND P4, PT, R58, RZ, PT ;  /* 0x000000ff3a00720c */ /* 0x000fe20003f86270 */
[----:B------:R-:W-:Y:S01]  /*3300*/  @!P1 IMAD.MOV R67, RZ, RZ, -R67 ;  /* 0x000000ffff439224 */ /* 0x000fe200078e0a43 */
[----:B------:R-:W-:Y:S01]  /*3310*/  ISETP.GT.U32.AND P1, PT, R0, R83, PT ;  /* 0x000000530000720c */ /* 0x000fe20003f24070 */
[----:B------:R-:W-:Y:S02]  /*3320*/  IMAD.MOV R97, RZ, RZ, -R8 ;  /* 0x000000ffff617224 */ /* 0x000fe400078e0a08 */
[----:B------:R-:W-:-:S04]  /*3330*/  IMAD.HI.U32 R46, R5, R93, RZ ;  /* 0x0000005d052e7227 */ /* 0x000fc800078e00ff */
[----:B------:R-:W-:Y:S01]  /*3340*/  @!P5 IMAD.IADD R43, R43, 0x1, -R0 ;  /* 0x000000012b2bd824 */ /* 0x000fe200078e0a00 */
[----:B------:R-:W-:Y:S01]  /*3350*/  ISETP.GT.U32.AND P5, PT, R0, R85, PT ;  /* 0x000000550000720c */ /* 0x000fe20003fa4070 */
[----:B------:R-:W-:-:S04]  /*3360*/  IMAD.HI.U32 R48, R5, R95, RZ ;  /* 0x0000005f05307227 */ /* 0x000fc800078e00ff */
[----:B------:R-:W-:-:S04]  /*3370*/  IMAD.HI.U32 R8, R5, R52, RZ ;  /* 0x0000003405087227 */ /* 0x000fc800078e00ff */
[----:B------:R-:W-:Y:S01]  /*3380*/  @!P3 IMAD.MOV R71, RZ, RZ, -R71 ;  /* 0x000000ffff47b224 */ /* 0x000fe200078e0a47 */
[C---:B------:R-:W-:Y:S01]  /*3390*/  ISETP.GT.U32.AND P3, PT, R0.reuse, R87, PT ;  /* 0x000000570000720c */ /* 0x040fe20003f64070 */
[----:B------:R-:W-:Y:S01]  /*33a0*/  @!P2 IMAD.MOV R73, RZ, RZ, -R73 ;  /* 0x000000ffff49a224 */ /* 0x000fe200078e0a49 */
[C---:B------:R-:W-:Y:S01]  /*33b0*/  ISETP.GT.U32.AND P2, PT, R0.reuse, R89, PT ;  /* 0x000000590000720c */ /* 0x040fe20003f44070 */
[----:B------:R-:W-:Y:S01]  /*33c0*/  @!P4 IMAD.MOV R77, RZ, RZ, -R77 ;  /* 0x000000ffff4dc224 */ /* 0x000fe200078e0a4d */
[C---:B------:R-:W-:Y:S01]  /*33d0*/  ISETP.GT.U32.AND P4, PT, R0.reuse, R43, PT ;  /* 0x0000002b0000720c */ /* 0x040fe20003f84070 */
[----:B------:R-:W-:Y:S02]  /*33e0*/  IMAD R5, R0, R97, R50 ;  /* 0x0000006100057224 */ /* 0x000fe400078e0232 */
[----:B------:R-:W-:Y:S02]  /*33f0*/  IMAD.MOV R46, RZ, RZ, -R46 ;  /* 0x000000ffff2e7224 */ /* 0x000fe400078e0a2e */
[----:B------:R-:W-:-:S02]  /*3400*/  IMAD.MOV R48, RZ, RZ, -R48 ;  /* 0x000000ffff307224 */ /* 0x000fc400078e0a30 */
[----:B------:R-:W-:Y:S02]  /*3410*/  IMAD.MOV R97, RZ, RZ, -R8 ;  /* 0x000000ffff617224 */ /* 0x000fe400078e0a08 */
[C---:B------:R-:W-:Y:S02]  /*3420*/  IMAD R93, R0.reuse, R46, R93 ;  /* 0x0000002e005d7224 */ /* 0x040fe400078e025d */
[C---:B------:R-:W-:Y:S02]  /*3430*/  IMAD R95, R0.reuse, R48, R95 ;  /* 0x00000030005f7224 */ /* 0x040fe400078e025f */
[C---:B------:R-:W-:Y:S02]  /*3440*/  IMAD R97, R0.reuse, R97, R52 ;  /* 0x0000006100617224 */ /* 0x040fe400078e0234 */
[----:B------:R-:W-:Y:S01]  /*3450*/  @!P6 IMAD.MOV R69, RZ, RZ, -R69 ;  /* 0x000000ffff45e224 */ /* 0x000fe200078e0a45 */
[C---:B------:R-:W-:Y:S01]  /*3460*/  ISETP.GT.U32.AND P6, PT, R0.reuse, R93, PT ;  /* 0x0000005d0000720c */ /* 0x040fe20003fc4070 */
[--C-:B------:R-:W-:Y:S01]  /*3470*/  @!P1 IMAD.IADD R83, R83, 0x1, -R0.reuse ;  /* 0x0000000153539824 */ /* 0x100fe200078e0a00 */
[C---:B------:R-:W-:Y:S01]  /*3480*/  ISETP.GT.U32.AND P1, PT, R0.reuse, R95, PT ;  /* 0x0000005f0000720c */ /* 0x040fe20003f24070 */
[--C-:B------:R-:W-:Y:S01]  /*3490*/  @!P5 IMAD.IADD R85, R85, 0x1, -R0.reuse ;  /* 0x000000015555d824 */ /* 0x100fe200078e0a00 */
[C---:B------:R-:W-:Y:S01]  /*34a0*/  ISETP.GT.U32.AND P5, PT, R0.reuse, R97, PT ;  /* 0x000000610000720c */ /* 0x040fe20003fa4070 */
[----:B------:R-:W-:Y:S01]  /*34b0*/  @!P0 IMAD.MOV R75, RZ, RZ, -R75 ;  /* 0x000000ffff4b8224 */ /* 0x000fe200078e0a4b */
[C---:B------:R-:W-:Y:S01]  /*34c0*/  ISETP.GT.U32.AND P0, PT, R0.reuse, R91, PT ;  /* 0x0000005b0000720c */ /* 0x040fe20003f04070 */
[--C-:B------:R-:W-:Y:S01]  /*34d0*/  @!P3 IMAD.IADD R87, R87, 0x1, -R0.reuse ;  /* 0x000000015757b824 */ /* 0x100fe200078e0a00 */
[----:B------:R-:W-:Y:S01]  /*34e0*/  ISETP.GT.U32.AND P3, PT, R0, R5, PT ;  /* 0x000000050000720c */ /* 0x000fe20003f64070 */
[--C-:B------:R-:W-:Y:S01]  /*34f0*/  @!P2 IMAD.IADD R89, R89, 0x1, -R0.reuse ;  /* 0x000000015959a824 */ /* 0x100fe200078e0a00 */
[----:B------:R-:W-:Y:S01]  /*3500*/  ISETP.GE.AND P2, PT, R60, RZ, PT ;  /* 0x000000ff3c00720c */ /* 0x000fe20003f46270 */
        /* <DEDUP_REMOVED lines=11> */
[C---:B------:R-:W-:Y:S01]  /*35c0*/  ISETP.GT.U32.AND P3, PT, R0.reuse, R95, PT ;  /* 0x0000005f0000720c */ /* 0x040fe20003f64070 */
[----:B------:R-:W-:Y:S01]  /*35d0*/  @!P2 IMAD.MOV R79, RZ, RZ, -R79 ;  /* 0x000000ffff4fa224 */ /* 0x000fe200078e0a4f */
[C---:B------:R-:W-:Y:S01]  /*35e0*/  ISETP.GT.U32.AND P2, PT, R0.reuse, R93, PT ;  /* 0x0000005d0000720c */ /* 0x040fe20003f44070 */
[----:B------:R-:W-:Y:S01]  /*35f0*/  @!P4 IMAD.MOV R83, RZ, RZ, -R83 ;  /* 0x000000ffff53c224 */ /* 0x000fe200078e0a53 */
[C---:B------:R-:W-:Y:S01]  /*3600*/  ISETP.GT.U32.AND P4, PT, R0.reuse, R97, PT ;  /* 0x000000610000720c */ /* 0x040fe20003f84070 */
[----:B------:R-:W-:Y:S01]  /*3610*/  @!P6 IMAD.MOV R81, RZ, RZ, -R81 ;  /* 0x000000ffff51e224 */ /* 0x000fe200078e0a51 */
[----:B------:R-:W-:Y:S01]  /*3620*/  ISETP.GT.U32.AND P6, PT, R0, R5, PT ;  /* 0x000000050000720c */ /* 0x000fe20003fc4070 */
[----:B------:R-:W-:Y:S01]  /*3630*/  @!P1 IMAD.MOV R85, RZ, RZ, -R85 ;  /* 0x000000ffff559224 */ /* 0x000fe200078e0a55 */
[----:B------:R-:W-:Y:S01]  /*3640*/  ISETP.GE.AND P1, PT, R70, RZ, PT ;  /* 0x000000ff4600720c */ /* 0x000fe20003f26270 */
[----:B------:R-:W-:Y:S01]  /*3650*/  @!P5 IMAD.MOV R87, RZ, RZ, -R87 ;  /* 0x000000ffff57d224 */ /* 0x000fe200078e0a57 */
[----:B------:R-:W-:Y:S01]  /*3660*/  ISETP.GE.AND P5, PT, R72, RZ, PT ;  /* 0x000000ff4800720c */ /* 0x000fe20003fa6270 */
[----:B------:R-:W-:Y:S01]  /*3670*/  @!P0 IMAD.MOV R43, RZ, RZ, -R43 ;  /* 0x000000ffff2b8224 */ /* 0x000fe200078e0a2b */
[----:B------:R-:W-:Y:S01]  /*3680*/  ISETP.GE.AND P0, PT, R76, RZ, PT ;  /* 0x000000ff4c00720c */ /* 0x000fe20003f06270 */
[--C-:B------:R-:W-:Y:S01]  /*3690*/  @!P3 IMAD.IADD R95, R95, 0x1, -R0.reuse ;  /* 0x000000015f5fb824 */ /* 0x100fe200078e0a00 */
[----:B------:R-:W-:Y:S01]  /*36a0*/  ISETP.GE.AND P3, PT, R56, RZ, PT ;  /* 0x000000ff3800720c */ /* 0x000fe20003f66270 */
[--C-:B------:R-:W-:Y:S01]  /*36b0*/  @!P2 IMAD.IADD R93, R93, 0x1, -R0.reuse ;  /* 0x000000015d5da824 */ /* 0x100fe200078e0a00 */
[----:B------:R-:W-:Y:S01]  /*36c0*/  ISETP.GE.AND P2, PT, R74, RZ, PT ;  /* 0x000000ff4a00720c */ /* 0x000fe20003f46270 */
[--C-:B------:R-:W-:Y:S01]  /*36d0*/  @!P4 IMAD.IADD R97, R97, 0x1, -R0.reuse ;  /* 0x000000016161c824 */ /* 0x100fe200078e0a00 */
[----:B------:R-:W-:Y:S01]  /*36e0*/  ISETP.GE.AND P4, PT, R54, RZ, PT ;  /* 0x000000ff3600720c */ /* 0x000fe20003f86270 */
[----:B------:R-:W-:Y:S01]  /*36f0*/  @!P6 IMAD.IADD R5, R5, 0x1, -R0 ;  /* 0x000000010505e824 */ /* 0x000fe200078e0a00 */
[----:B------:R-:W-:Y:S01]  /*3700*/  SHF.R.U32.HI R3, RZ, 0x6, R133 ;  /* 0x00000006ff037819 */ /* 0x000fe20000011685 */
[----:B------:R-:W-:Y:S01]  /*3710*/  @!P1 IMAD.MOV R89, RZ, RZ, -R89 ;  /* 0x000000ffff599224 */ /* 0x000fe200078e0a59 */
[----:B------:R-:W-:Y:S01]  /*3720*/  ISETP.NE.AND P1, PT, R45, RZ, PT ;  /* 0x000000ff2d00720c */ /* 0x000fe20003f25270 */
[----:B------:R-:W-:Y:S01]  /*3730*/  @!P5 IMAD.MOV R91, RZ, RZ, -R91 ;  /* 0x000000ffff5bd224 */ /* 0x000fe200078e0a5b */
[----:B------:R-:W-:Y:S01]  /*3740*/  LOP3.LUT R0, RZ, R45, RZ, 0x33, !PT ;  /* 0x0000002dff007212 */ /* 0x000fe200078e33ff */
[----:B------:R-:W-:Y:S01]  /*3750*/  @!P0 IMAD.MOV R95, RZ, RZ, -R95 ;  /* 0x000000ffff5f8224 */ /* 0x000fe200078e0a5f */
[----:B------:R-:W-:Y:S01]  /*3760*/  SGXT.U32 R3, R3, 0x2 ;  /* 0x000000020303781a */ /* 0x000fe20000000000 */
[----:B------:R-:W-:Y:S01]  /*3770*/  @!P3 IMAD.MOV R5, RZ, RZ, -R5 ;  /* 0x000000ffff05b224 */ /* 0x000fe200078e0a05 */
[C---:B------:R-:W-:Y:S01]  /*3780*/  SEL R43, R0.reuse, R43, !P1 ;  /* 0x0000002b002b7207 */ /* 0x040fe20004800000 */
[----:B------:R-:W-:Y:S01]  /*3790*/  @!P2 IMAD.MOV R93, RZ, RZ, -R93 ;  /* 0x000000ffff5da224 */ /* 0x000fe200078e0a5d */
[C---:B------:R-:W-:Y:S01]  /*37a0*/  SEL R6, R0.reuse, R6, !P1 ;  /* 0x0000000600067207 */ /* 0x040fe20004800000 */
[----:B------:R-:W-:Y:S01]  /*37b0*/  @!P4 IMAD.MOV R97, RZ, RZ, -R97 ;  /* 0x000000ffff61c224 */ /* 0x000fe200078e0a61 */
[C---:B------:R-:W-:Y:S01]  /*37c0*/  SEL R8, R0.reuse, R7, !P1 ;  /* 0x0000000700087207 */ /* 0x040fe20004800000 */
[----:B------:R-:W-:Y:S01]  /*37d0*/  IMAD R140, R3, UR14, RZ ;  /* 0x0000000e038c7c24 */ /* 0x000fe2000f8e02ff */
[C---:B------:R-:W-:Y:S01]  /*37e0*/  SEL R45, R0.reuse, R9, !P1 ;  /* 0x00000009002d7207 */ /* 0x040fe20004800000 */
[----:B------:R-:W-:Y:S01]  /*37f0*/  IMAD.MOV.U32 R135, RZ, RZ, R4 ;  /* 0x000000ffff877224 */ /* 0x000fe200078e0004 */
[C---:B------:R-:W-:Y:S01]  /*3800*/  SEL R10, R0.reuse, R10, !P1 ;  /* 0x0000000a000a7207 */ /* 0x040fe20004800000 */
[----:B------:R-:W-:Y:S01]  /*3810*/  IMAD R142, R149, 0x4, R140 ;  /* 0x00000004958e7824 */ /* 0x000fe200078e028c */
[----:B------:R-:W-:-:S02]  /*3820*/  SEL R46, R0, R11, !P1 ;  /* 0x0000000b002e7207 */ /* 0x000fc40004800000 */
[C---:B------:R-:W-:Y:S01]  /*3830*/  SEL R12, R0.reuse, R12, !P1 ;  /* 0x0000000c000c7207 */ /* 0x040fe20004800000 */
[C---:B------:R-:W-:Y:S01]  /*3840*/  IMAD R156, R149.reuse, 0x4, R142 ;  /* 0x00000004959c7824 */ /* 0x040fe200078e028e */
[C---:B------:R-:W-:Y:S02]  /*3850*/  SEL R13, R0.reuse, R13, !P1 ;  /* 0x0000000d000d7207 */ /* 0x040fe40004800000 */
[C---:B------:R-:W-:Y:S01]  /*3860*/  SEL R14, R0.reuse, R14, !P1 ;  /* 0x0000000e000e7207 */ /* 0x040fe20004800000 */
[----:B------:R-:W-:Y:S01]  /*3870*/  IMAD R143, R149, 0x4, R156 ;  /* 0x00000004958f7824 */ /* 0x000fe200078e029c */
[C---:B------:R-:W-:Y:S02]  /*3880*/  SEL R15, R0.reuse, R15, !P1 ;  /* 0x0000000f000f7207 */ /* 0x040fe40004800000 */
[C---:B------:R-:W-:Y:S02]  /*3890*/  SEL R16, R0.reuse, R16, !P1 ;  /* 0x0000001000107207 */ /* 0x040fe40004800000 */
[----:B------:R-:W-:-:S02]  /*38a0*/  SEL R48, R0, R17, !P1 ;  /* 0x0000001100307207 */ /* 0x000fc40004800000 */
[C---:B------:R-:W-:Y:S02]  /*38b0*/  SEL R18, R0.reuse, R18, !P1 ;  /* 0x0000001200127207 */ /* 0x040fe40004800000 */
[C---:B------:R-:W-:Y:S02]  /*38c0*/  SEL R50, R0.reuse, R19, !P1 ;  /* 0x0000001300327207 */ /* 0x040fe40004800000 */
[C---:B------:R-:W-:Y:S02]  /*38d0*/  SEL R20, R0.reuse, R20, !P1 ;  /* 0x0000001400147207 */ /* 0x040fe40004800000 */
        /* <DEDUP_REMOVED lines=48> */
[----:B------:R-:W-:Y:S02]  /*3be0*/  SEL R97, R0, R97, !P1 ;  /* 0x0000006100617207 */ /* 0x000fe40004800000 */
[----:B------:R-:W-:Y:S02]  /*3bf0*/  ISETP.GE.AND P0, PT, R2, RZ, PT ;  /* 0x000000ff0200720c */ /* 0x000fe40003f06270 */
[----:B------:R-:W-:-:S02]  /*3c00*/  ISETP.NE.AND P1, PT, R44, RZ, PT ;  /* 0x000000ff2c00720c */ /* 0x000fc40003f25270 */
[----:B------:R-:W-:Y:S02]  /*3c10*/  LOP3.LUT R0, R133, 0xff, RZ, 0xc0, !PT ;  /* 0x000000ff85007812 */ /* 0x000fe400078ec0ff */
[----:B----4-:R-:W-:Y:S02]  /*3c20*/  LEA R130, P2, R131, UR22, 0x1 ;  /* 0x0000001683827c11 */ /* 0x010fe4000f8408ff */
[----:B------:R-:W-:Y:S02]  /*3c30*/  ISETP.NE.U32.AND P5, PT, R0, RZ, PT ;  /* 0x000000ff0000720c */ /* 0x000fe40003fa5070 */
[----:B------:R-:W-:-:S03]  /*3c40*/  LOP3.LUT R164, R3, 0x10, RZ, 0xfc, !PT ;  /* 0x0000001003a47812 */ /* 0x000fc600078efcff */
[----:B------:R-:W-:Y:S01]  /*3c50*/  @!P0 IMAD.MOV R135, RZ, RZ, -R135 ;  /* 0x000000ffff878224 */ /* 0x000fe200078e0a87 */
[----:B------:R-:W-:Y:S02]  /*3c60*/  PLOP3.LUT P0, PT, PT, PT, UP1, 0x80, 0x8 ;  /* 0x000000000008781c */ /* 0x000fe40003f0f018 */
[----:B------:R-:W-:Y:S01]  /*3c70*/  @!P1 LOP3.LUT R135, RZ, R44, RZ, 0x33, !PT ;  /* 0x0000002cff879212 */ /* 0x000fe200078e33ff */
[----:B------:R-:W-:Y:S10]  /*3c80*/  BRA.U UP0, `(.L_x_5) ;  /* 0x0000000100187547 */ /* 0x000ff4000b800000 */
[----:B------:R-:W-:Y:S01]  /*3c90*/  ELECT P1, URZ, PT ;  /* 0x0000000000ff782f */ /* 0x000fe20003820000 */
[----:B------:R-:W-:Y:S01]  /*3ca0*/  IMAD.MOV.U32 R4, RZ, RZ, 0x1 ;  /* 0x00000001ff047424 */ /* 0x000fe200078e00ff */
[----:B------:R-:W-:Y:S01]  /*3cb0*/  UMOV UR8, 0x40 ;  /* 0x0000004000087882 */ /* 0x000fe20000000000 */
[----:B------:R-:W-:Y:S01]  /*3cc0*/  UVIRTCOUNT.DEALLOC.SMPOOL 0x80 ;  /* 0x000000800000784c */ /* 0x000fe20000000000 */
[----:B------:R-:W-:-:S09]  /*3cd0*/  ULEA UR8, UR6, UR8, 0x18 ;  /* 0x0000000806087291 */ /* 0x000fd2000f8ec0ff */
[----:B------:R0:W-:Y:S03]  /*3ce0*/  @P1 STS.U8 [UR8], R4 ;  /* 0x00000004ff001988 */ /* 0x0001e60008000008 */
.L_x_5:
[----:B------:R-:W-:Y:S01]  /*3cf0*/  IMAD R5, R43, UR18, RZ ;  /* 0x000000122b057c24 */ /* 0x000fe2000f8e02ff */
[----:B------:R-:W-:Y:S01]  /*3d00*/  LEA.HI.X.SX32 R131, R131, UR23, 0x1, P2 ;  /* 0x0000001783837c11 */ /* 0x000fe200090f0eff */
[----:B------:R-:W-:Y:S01]  /*3d10*/  IMAD R7, R6, UR18, RZ ;  /* 0x0000001206077c24 */ /* 0x000fe2000f8e02ff */
[----:B------:R-:W-:Y:S01]  /*3d20*/  UIADD3 UR16, UPT, UPT, UR5, UR4, UR10 ;  /* 0x0000000405107290 */ /* 0x000fe2000fffe00a */
[----:B------:R-:W-:Y:S01]  /*3d30*/  IMAD R9, R8, UR18, RZ ;  /* 0x0000001208097c24 */ /* 0x000fe2000f8e02ff */
[-C--:B0-----:R-:W-:Y:S01]  /*3d40*/  LEA R4, P1, R5, R130.reuse, 0x1 ;  /* 0x0000008205047211 */ /* 0x081fe200078208ff */
[----:B------:R-:W-:Y:S01]  /*3d50*/  IMAD R11, R45, UR18, RZ ;  /* 0x000000122d0b7c24 */ /* 0x000fe2000f8e02ff */
[----:B------:R-:W-:Y:S01]  /*3d60*/  VOTEU.ALL UP2, P5 ;  /* 0x0000000000ff7886 */ /* 0x000fe20002840000 */
[----:B------:R-:W-:Y:S01]  /*3d70*/  IMAD R17, R10, UR18, RZ ;  /* 0x000000120a117c24 */ /* 0x000fe2000f8e02ff */
[-C--:B------:R-:W-:Y:S01]  /*3d80*/  LEA.HI.X.SX32 R5, R5, R131.reuse, 0x1, P1 ;  /* 0x0000008305057211 */ /* 0x080fe200008f0eff */
[----:B------:R-:W-:Y:S01]  /*3d90*/  IMAD R25, R14, UR18, RZ ;  /* 0x000000120e197c24 */ /* 0x000fe2000f8e02ff */
[-C--:B------:R-:W-:Y:S01]  /*3da0*/  LEA R14, P1, R7, R130.reuse, 0x1 ;  /* 0x00000082070e7211 */ /* 0x080fe200078208ff */
[----:B------:R-:W-:Y:S01]  /*3db0*/  IMAD R21, R12, UR18, RZ ;  /* 0x000000120c157c24 */ /* 0x000fe2000f8e02ff */
[-C--:B------:R-:W-:Y:S01]  /*3dc0*/  LEA R12, P2, R9, R130.reuse, 0x1 ;  /* 0x00000082090c7211 */ /* 0x080fe200078408ff */
[----:B------:R-:W-:Y:S01]  /*3dd0*/  IMAD R19, R46, UR18, RZ ;  /* 0x000000122e137c24 */ /* 0x000fe2000f8e02ff */
[-C--:B------:R-:W-:Y:S01]  /*3de0*/  LEA R10, P3, R11, R130.reuse, 0x1 ;  /* 0x000000820b0a7211 */ /* 0x080fe200078608ff */
[----:B------:R-:W-:Y:S01]  /*3df0*/  IMAD R23, R13, UR18, RZ ;  /* 0x000000120d177c24 */ /* 0x000fe2000f8e02ff */
[-C--:B------:R-:W-:Y:S01]  /*3e00*/  LEA R8, P4, R17, R130.reuse, 0x1 ;  /* 0x0000008211087211 */ /* 0x080fe200078808ff */
[----:B------:R-:W-:Y:S01]  /*3e10*/  IMAD R27, R15, UR18, RZ ;  /* 0x000000120f1b7c24 */ /* 0x000fe2000f8e02ff */
[-C--:B------:R-:W-:Y:S01]  /*3e20*/  LEA.HI.X.SX32 R15, R7, R131.reuse, 0x1, P1 ;  /* 0x00000083070f7211 */ /* 0x080fe200008f0eff */
        /* <DEDUP_REMOVED lines=9> */
[-C--:B------:R-:W-:Y:S01]  /*3ec0*/  LEA.HI.X.SX32 R11, R11, R131.reuse, 0x1, P3 ;  /* 0x000000830b0b7211 */ /* 0x080fe200018f0eff */
        /* <DEDUP_REMOVED lines=40> */
[----:B------:R-:W-:Y:S01]  /*4150*/  STTM.x128 tmem[UR16], RZ ;  /* 0x000000ff000079ed */ /* 0x000fe200083c0010 */
[-C--:B------:R-:W-:Y:S01]  /*4160*/  LEA.HI.X.SX32 R33, R37, R131.reuse, 0x1, P4 ;  /* 0x0000008325217211 */ /* 0x080fe200020f0eff */
[----:B------:R-:W-:Y:S01]  /*4170*/  IMAD R75, R70, UR18, RZ ;  /* 0x00000012464b7c24 */ /* 0x000fe2000f8e02ff */
[-C--:B------:R-:W-:Y:S01]  /*4180*/  LEA R40, P3, R45, R130.reuse, 0x1 ;  /* 0x000000822d287211 */ /* 0x080fe200078608ff */
[----:B------:R-:W0:Y:S01]  /*4190*/  FENCE.VIEW.ASYNC.T ;  /* 0x00000000000073c6 */ /* 0x000e220000000200 */
        /* <DEDUP_REMOVED lines=39> */
[----:B------:R-:W-:Y:S01]  /*4410*/  UMOV UR13, UR7 ;  /* 0x00000007000d7c82 */ /* 0x000fe20008000000 */
[-C--:B------:R-:W-:Y:S01]  /*4420*/  LEA R62, P4, R67, R130.reuse, 0x1 ;  /* 0x00000082433e7211 */ /* 0x080fe200078808ff */
[----:B0-----:R-:W-:Y:S01]  /*4430*/  VOTEU.ALL UP3, P5 ;  /* 0x0000000000ff7886 */ /* 0x001fe20002860000 */
        /* <DEDUP_REMOVED lines=19> */
[----:B------:R-:W-:Y:S01]  /*4570*/  IMAD.SHL.U32 R147, R135, 0x2, RZ ;  /* 0x0000000287937824 */ /* 0x000fe200078e00ff */
[-C--:B------:R-:W-:Y:S01]  /*4580*/  LEA.HI.X.SX32 R67, R71, R131.reuse, 0x1, P1 ;  /* 0x0000008347437211 */ /* 0x080fe200008f0eff */
[----:B------:R-:W-:Y:S01]  /*4590*/  IMAD R136, R136, UR18, RZ ;  /* 0x0000001288887c24 */ /* 0x000fe2000f8e02ff */
[----:B------:R-:W-:Y:S01]  /*45a0*/  LEA R76, P1, R81, R130, 0x1 ;  /* 0x00000082514c7211 */ /* 0x000fe200078208ff */
[----:B------:R-:W-:Y:S01]  /*45b0*/  IMAD R134, R149, 0x4, R143 ;  /* 0x0000000495867824 */ /* 0x000fe200078e028f */
[----:B------:R-:W-:-:S02]  /*45c0*/  LEA.HI.X.SX32 R65, R69, R131, 0x1, P6 ;  /* 0x0000008345417211 */ /* 0x000fc400030f0eff */
[-C--:B------:R-:W-:Y:S02]  /*45d0*/  LEA R74, P6, R79, R130.reuse, 0x1 ;  /* 0x000000824f4a7211 */ /* 0x080fe400078c08ff */
[-C--:B------:R-:W-:Y:S02]  /*45e0*/  LEA.HI.X.SX32 R69, R73, R131.reuse, 0x1, P2 ;  /* 0x0000008349457211 */ /* 0x080fe400010f0eff */
[-C--:B------:R-:W-:Y:S02]  /*45f0*/  LEA R78, P2, R83, R130.reuse, 0x1 ;  /* 0x00000082534e7211 */ /* 0x080fe400078408ff */
[-C--:B------:R-:W-:Y:S02]  /*4600*/  LEA.HI.X.SX32 R71, R75, R131.reuse, 0x1, P3 ;  /* 0x000000834b477211 */ /* 0x080fe400018f0eff */
[----:B------:R-:W-:Y:S02]  /*4610*/  LEA.HI.X.SX32 R73, R77, R131, 0x1, P4 ;  /* 0x000000834d497211 */ /* 0x000fe400020f0eff */
[----:B------:R-:W-:-:S02]  /*4620*/  LEA R80, P3, R85, R130, 0x1 ;  /* 0x0000008255507211 */ /* 0x000fc400078608ff */
[-C--:B------:R-:W-:Y:S02]  /*4630*/  LEA R82, P4, R87, R130.reuse, 0x1 ;  /* 0x0000008257527211 */ /* 0x080fe400078808ff */
[-C--:B------:R-:W-:Y:S02]  /*4640*/  LEA.HI.X.SX32 R77, R81, R131.reuse, 0x1, P1 ;  /* 0x00000083514d7211 */ /* 0x080fe400008f0eff */
[----:B------:R-:W-:Y:S02]  /*4650*/  LEA R86, P1, R91, R130, 0x1 ;  /* 0x000000825b567211 */ /* 0x000fe400078208ff */
[----:B------:R-:W-:Y:S01]  /*4660*/  LEA.HI.X.SX32 R75, R79, R131, 0x1, P6 ;  /* 0x000000834f4b7211 */ /* 0x000fe200030f0eff */
[----:B------:R-:W-:-:S04]  /*4670*/  @!UP2 UIADD3 UR4, UPT, UPT, -UR9, 0x100000, URZ ;  /* 0x001000000904a890 */ /* 0x000fc8000fffe1ff */
[----:B------:R-:W-:Y:S02]  /*4680*/  @!UP2 USHF.L.U32 UR5, UR4, 0xb, URZ ;  /* 0x0000000b0405a899 */ /* 0x000fe400080006ff */
[----:B------:R-:W-:Y:S01]  /*4690*/  @!UP2 USHF.L.U32 UR4, UR4, 0x1, URZ ;  /* 0x000000010404a899 */ /* 0x000fe200080006ff */
[----:B------:R-:W-:Y:S01]  /*46a0*/  BAR.SYNC.DEFER_BLOCKING 0x0 ;  /* 0x0000000000007b1d */ /* 0x000fe20000010000 */
[-C--:B------:R-:W-:Y:S02]  /*46b0*/  LEA.HI.X.SX32 R79, R83, R131.reuse, 0x1, P2 ;  /* 0x00000083534f7211 */ /* 0x080fe400010f0eff */
[----:B------:R-:W-:Y:S02]  /*46c0*/  LEA R84, P6, R89, R130, 0x1 ;  /* 0x0000008259547211 */ /* 0x000fe400078c08ff */
[-C--:B------:R-:W-:Y:S02]  /*46d0*/  LEA.HI.X.SX32 R81, R85, R131.reuse, 0x1, P3 ;  /* 0x0000008355517211 */ /* 0x080fe400018f0eff */
[----:B------:R-:W-:-:S02]  /*46e0*/  LEA.HI.X.SX32 R83, R87, R131, 0x1, P4 ;  /* 0x0000008357537211 */ /* 0x000fc400020f0eff */
[-C--:B------:R-:W-:Y:S02]  /*46f0*/  LEA R90, P3, R95, R130.reuse, 0x1 ;  /* 0x000000825f5a7211 */ /* 0x080fe400078608ff */
[-C--:B------:R-:W-:Y:S02]  /*4700*/  LEA.HI.X.SX32 R87, R91, R131.reuse, 0x1, P1 ;  /* 0x000000835b577211 */ /* 0x080fe400008f0eff */
[-C--:B------:R-:W-:Y:S02]  /*4710*/  LEA R88, P2, R93, R130.reuse, 0x1 ;  /* 0x000000825d587211 */ /* 0x080fe400078408ff */
[-C--:B------:R-:W-:Y:S02]  /*4720*/  LEA R96, P1, R103, R130.reuse, 0x1 ;  /* 0x0000008267607211 */ /* 0x080fe400078208ff */
[----:B------:R-:W-:Y:S02]  /*4730*/  LEA.HI.X.SX32 R85, R89, R131, 0x1, P6 ;  /* 0x0000008359557211 */ /* 0x000fe400030f0eff */
[----:B------:R-:W-:-:S02]  /*4740*/  LEA R94, P6, R101, R130, 0x1 ;  /* 0x00000082655e7211 */ /* 0x000fc400078c08ff */
[-C--:B------:R-:W-:Y:S02]  /*4750*/  LEA.HI.X.SX32 R91, R95, R131.reuse, 0x1, P3 ;  /* 0x000000835f5b7211 */ /* 0x080fe400018f0eff */
[-C--:B------:R-:W-:Y:S01]  /*4760*/  LEA R92, P4, R99, R130.reuse, 0x1 ;  /* 0x00000082635c7211 */ /* 0x080fe200078808ff */
[----:B------:R-:W0:Y:S02]  /*4770*/  FENCE.VIEW.ASYNC.S ;  /* 0x00000000000073c6 */ /* 0x000e240000000000 */
[----:B0-----:R0:W1:Y:S01]  /*4780*/  @!UP3 SYNCS.EXCH.64 URZ, [UR13], UR4 ;  /* 0x000000040dffb5b2 */ /* 0x0010620008000100 */
[-C--:B------:R-:W-:Y:S02]  /*4790*/  LEA.HI.X.SX32 R89, R93, R131.reuse, 0x1, P2 ;  /* 0x000000835d597211 */ /* 0x080fe400010f0eff */
[----:B------:R-:W-:Y:S02]  /*47a0*/  LEA R100, P3, R107, R130, 0x1 ;  /* 0x000000826b647211 */ /* 0x000fe400078608ff */
[----:B------:R-:W-:-:S02]  /*47b0*/  LEA.HI.X.SX32 R97, R103, R131, 0x1, P1 ;  /* 0x0000008367617211 */ /* 0x000fc400008f0eff */
[-C--:B------:R-:W-:Y:S02]  /*47c0*/  LEA R98, P2, R105, R130.reuse, 0x1 ;  /* 0x0000008269627211 */ /* 0x080fe400078408ff */
[-C--:B------:R-:W-:Y:S02]  /*47d0*/  LEA R106, P1, R113, R130.reuse, 0x1 ;  /* 0x00000082716a7211 */ /* 0x080fe400078208ff */
[-C--:B------:R-:W-:Y:S02]  /*47e0*/  LEA.HI.X.SX32 R95, R101, R131.reuse, 0x1, P6 ;  /* 0x00000083655f7211 */ /* 0x080fe400030f0eff */
[-C--:B------:R-:W-:Y:S02]  /*47f0*/  LEA.HI.X.SX32 R93, R99, R131.reuse, 0x1, P4 ;  /* 0x00000083635d7211 */ /* 0x080fe400020f0eff */
[----:B------:R-:W-:Y:S02]  /*4800*/  LEA R104, P6, R111, R130, 0x1 ;  /* 0x000000826f687211 */ /* 0x000fe400078c08ff */
[----:B------:R-:W-:-:S02]  /*4810*/  LEA.HI.X.SX32 R101, R107, R131, 0x1, P3 ;  /* 0x000000836b657211 */ /* 0x000fc400018f0eff */
[-C--:B------:R-:W-:Y:S02]  /*4820*/  LEA R102, P4, R109, R130.reuse, 0x1 ;  /* 0x000000826d667211 */ /* 0x080fe400078808ff */
[-C--:B------:R-:W-:Y:S02]  /*4830*/  LEA.HI.X.SX32 R99, R105, R131.reuse, 0x1, P2 ;  /* 0x0000008369637211 */ /* 0x080fe400010f0eff */
[-C--:B------:R-:W-:Y:S02]  /*4840*/  LEA R110, P3, R117, R130.reuse, 0x1 ;  /* 0x00000082756e7211 */ /* 0x080fe400078608ff */
[----:B------:R-:W-:Y:S02]  /*4850*/  LEA.HI.X.SX32 R107, R113, R131, 0x1, P1 ;  /* 0x00000083716b7211 */ /* 0x000fe400008f0eff */
[-C--:B------:R-:W-:Y:S02]  /*4860*/  LEA R108, P2, R115, R130.reuse, 0x1 ;  /* 0x00000082736c7211 */ /* 0x080fe400078408ff */
[----:B------:R-:W-:-:S02]  /*4870*/  LEA R116, P1, R123, R130, 0x1 ;  /* 0x000000827b747211 */ /* 0x000fc400078208ff */
[-C--:B------:R-:W-:Y:S02]  /*4880*/  LEA.HI.X.SX32 R105, R111, R131.reuse, 0x1, P6 ;  /* 0x000000836f697211 */ /* 0x080fe400030f0eff */
[-C--:B------:R-:W-:Y:S02]  /*4890*/  LEA.HI.X.SX32 R103, R109, R131.reuse, 0x1, P4 ;  /* 0x000000836d677211 */ /* 0x080fe400020f0eff */
[-C--:B------:R-:W-:Y:S02]  /*48a0*/  LEA R114, P6, R121, R130.reuse, 0x1 ;  /* 0x0000008279727211 */ /* 0x080fe400078c08ff */
[-C--:B------:R-:W-:Y:S02]  /*48b0*/  LEA.HI.X.SX32 R111, R117, R131.reuse, 0x1, P3 ;  /* 0x00000083756f7211 */ /* 0x080fe400018f0eff */
[----:B------:R-:W-:Y:S02]  /*48c0*/  LEA R112, P4, R119, R130, 0x1 ;  /* 0x0000008277707211 */ /* 0x000fe400078808ff */
[----:B------:R-:W-:-:S02]  /*48d0*/  LEA.HI.X.SX32 R109, R115, R131, 0x1, P2 ;  /* 0x00000083736d7211 */ /* 0x000fc400010f0eff */
[-C--:B------:R-:W-:Y:S02]  /*48e0*/  LEA R120, P3, R127, R130.reuse, 0x1 ;  /* 0x000000827f787211 */ /* 0x080fe400078608ff */
[-C--:B------:R-:W-:Y:S02]  /*48f0*/  LEA.HI.X.SX32 R117, R123, R131.reuse, 0x1, P1 ;  /* 0x000000837b757211 */ /* 0x080fe400008f0eff */
[-C--:B------:R-:W-:Y:S02]  /*4900*/  LEA R118, P2, R125, R130.reuse, 0x1 ;  /* 0x000000827d767211 */ /* 0x080fe400078408ff */
[----:B------:R-:W-:Y:S02]  /*4910*/  LEA R126, P1, R137, R130, 0x1 ;  /* 0x00000082897e7211 */ /* 0x000fe400078208ff */
[-C--:B------:R-:W-:Y:S02]  /*4920*/  LEA.HI.X.SX32 R115, R121, R131.reuse, 0x1, P6 ;  /* 0x0000008379737211 */ /* 0x080fe400030f0eff */
[----:B------:R-:W-:-:S02]  /*4930*/  LEA.HI.X.SX32 R113, R119, R131, 0x1, P4 ;  /* 0x0000008377717211 */ /* 0x000fc400020f0eff */
[-C--:B------:R-:W-:Y:S02]  /*4940*/  LEA.HI.X.SX32 R121, R127, R131.reuse, 0x1, P3 ;  /* 0x000000837f797211 */ /* 0x080fe400018f0eff */
[-C--:B------:R-:W-:Y:S02]  /*4950*/  LEA R122, P4, R129, R130.reuse, 0x1 ;  /* 0x00000082817a7211 */ /* 0x080fe400078808ff */
[-C--:B------:R-:W-:Y:S02]  /*4960*/  LEA.HI.X.SX32 R119, R125, R131.reuse, 0x1, P2 ;  /* 0x000000837d777211 */ /* 0x080fe400010f0eff */
[----:B------:R-:W-:Y:S02]  /*4970*/  LEA.HI.X.SX32 R127, R137, R131, 0x1, P1 ;  /* 0x00000083897f7211 */ /* 0x000fe400008f0eff */
[----:B------:R-:W-:Y:S02]  /*4980*/  LEA R128, P2, R138, R130, 0x1 ;  /* 0x000000828a807211 */ /* 0x000fe400078408ff */
[----:B------:R-:W-:-:S02]  /*4990*/  IADD3 R163, P1, PT, R147, UR20, RZ ;  /* 0x0000001493a37c10 */ /* 0x000fc4000ff3e0ff */
[----:B------:R-:W-:Y:S02]  /*49a0*/  ISETP.LT.AND P0, PT, R164, UR12, P0 ;  /* 0x0000000ca4007c0c */ /* 0x000fe40008701270 */
[-C--:B------:R-:W-:Y:S02]  /*49b0*/  LEA R124, P6, R136, R130.reuse, 0x1 ;  /* 0x00000082887c7211 */ /* 0x080fe400078c08ff */
[-C--:B------:R-:W-:Y:S02]  /*49c0*/  LEA.HI.X.SX32 R123, R129, R131.reuse, 0x1, P4 ;  /* 0x00000083817b7211 */ /* 0x080fe400020f0eff */
[----:B------:R-:W-:Y:S02]  /*49d0*/  LEA R130, P3, R139, R130, 0x1 ;  /* 0x000000828b827211 */ /* 0x000fe400078608ff */
[----:B------:R-:W-:Y:S02]  /*49e0*/  LEA.HI.X.SX32 R129, R138, R131, 0x1, P2 ;  /* 0x000000838a817211 */ /* 0x000fe400010f0eff */
[----:B------:R-:W-:-:S02]  /*49f0*/  LEA.HI.X.SX32 R153, R135, UR21, 0x1, P1 ;  /* 0x0000001587997c11 */ /* 0x000fc400088f0eff */
[----:B------:R-:W-:Y:S02]  /*4a00*/  LEA R138, P1, R134, R163, 0x1 ;  /* 0x000000a3868a7211 */ /* 0x000fe400078208ff */
[-C--:B------:R-:W-:Y:S02]  /*4a10*/  LEA.HI.X.SX32 R125, R136, R131.reuse, 0x1, P6 ;  /* 0x00000083887d7211 */ /* 0x080fe400030f0eff */
[----:B------:R-:W-:Y:S02]  /*4a20*/  LEA.HI.X.SX32 R131, R139, R131, 0x1, P3 ;  /* 0x000000838b837211 */ /* 0x000fe400018f0eff */
[----:B------:R-:W-:Y:S02]  /*4a30*/  PRMT R148, RZ, 0x7610, R148 ;  /* 0x00007610ff947816 */ /* 0x000fe40000000094 */
[----:B------:R-:W-:Y:S01]  /*4a40*/  LEA.HI.X.SX32 R139, R134, R153, 0x1, P1 ;  /* 0x00000099868b7211 */ /* 0x000fe200008f0eff */
[----:B-1----:R-:W-:Y:S01]  /*4a50*/  BAR.SYNC.DEFER_BLOCKING 0x0 ;  /* 0x0000000000007b1d */ /* 0x002fe20000010000 */
[----:B------:R-:W-:Y:S01]  /*4a60*/  LEA R136, P4, R140, R163, 0x1 ;  /* 0x000000a38c887211 */ /* 0x000fe200078808ff */
[----:B------:R-:W-:-:S03]  /*4a70*/  IMAD R154, R149, 0x4, R134 ;  /* 0x00000004959a7824 */ /* 0x000fc600078e0286 */
[----:B------:R-:W-:Y:S01]  /*4a80*/  LEA.HI.X.SX32 R137, R140, R153, 0x1, P4 ;  /* 0x000000998c897211 */ /* 0x000fe200020f0eff */
[----:B------:R-:W-:Y:S01]  /*4a90*/  IMAD R152, R149, 0x4, R154 ;  /* 0x0000000495987824 */ /* 0x000fe200078e029a */
[----:B------:R-:W-:Y:S02]  /*4aa0*/  LEA R140, P4, R142, R163, 0x1 ;  /* 0x000000a38e8c7211 */ /* 0x000fe400078808ff */
[C---:B------:R-:W-:Y:S02]  /*4ab0*/  LOP3.LUT R144, R3.reuse, 0x18, RZ, 0xfc, !PT ;  /* 0x0000001803907812 */ /* 0x040fe400078efcff */
[C---:B------:R-:W-:Y:S02]  /*4ac0*/  LOP3.LUT R146, R3.reuse, 0x1c, RZ, 0xfc, !PT ;  /* 0x0000001c03927812 */ /* 0x040fe400078efcff */
[----:B------:R-:W-:Y:S02]  /*4ad0*/  PLOP3.LUT P1, PT, PT, PT, UP1, 0x80, 0x8 ;  /* 0x000000000008781c */ /* 0x000fe40003f2f018 */
[----:B------:R-:W-:-:S02]  /*4ae0*/  LOP3.LUT R145, R3, 0x14, RZ, 0xfc, !PT ;  /* 0x0000001403917812 */ /* 0x000fc400078efcff */
[----:B------:R-:W-:Y:S02]  /*4af0*/  PLOP3.LUT P2, PT, PT, PT, UP1, 0x80, 0x8 ;  /* 0x000000000008781c */ /* 0x000fe40003f4f018 */
[----:B------:R-:W-:Y:S01]  /*4b00*/  LEA.HI.X.SX32 R141, R142, R153, 0x1, P4 ;  /* 0x000000998e8d7211 */ /* 0x000fe200020f0eff */
[----:B------:R1:W2:Y:S01]  /*4b10*/  @P0 LDG.E.U16 R148, desc[UR24][R138.64] ;  /* 0x000000188a940981 */ /* 0x0002a2000c1e1500 */
[----:B------:R-:W-:Y:S02]  /*4b20*/  PLOP3.LUT P0, PT, PT, PT, UP1, 0x80, 0x8 ;  /* 0x000000000008781c */ /* 0x000fe40003f0f018 */
[----:B------:R-:W-:Y:S02]  /*4b30*/  LEA R158, P4, R154, R163, 0x1 ;  /* 0x000000a39a9e7211 */ /* 0x000fe400078808ff */
[----:B------:R-:W-:Y:S02]  /*4b40*/  ISETP.LT.AND P0, PT, R144, UR12, P0 ;  /* 0x0000000c90007c0c */ /* 0x000fe40008701270 */
[----:B------:R-:W-:-:S02]  /*4b50*/  ISETP.LT.AND P1, PT, R146, UR12, P1 ;  /* 0x0000000c92007c0c */ /* 0x000fc40008f21270 */
[----:B------:R-:W-:Y:S02]  /*4b60*/  ISETP.LT.AND P2, PT, R145, UR12, P2 ;  /* 0x0000000c91007c0c */ /* 0x000fe40009741270 */
[----:B-1----:R-:W-:Y:S02]  /*4b70*/  LEA R138, P3, R156, R163, 0x1 ;  /* 0x000000a39c8a7211 */ /* 0x002fe400078608ff */
[-C--:B------:R-:W-:Y:S02]  /*4b80*/  LEA.HI.X.SX32 R159, R154, R153.reuse, 0x1, P4 ;  /* 0x000000999a9f7211 */ /* 0x080fe400020f0eff */
[----:B------:R-:W-:Y:S01]  /*4b90*/  LEA.HI.X.SX32 R139, R156, R153, 0x1, P3 ;  /* 0x000000999c8b7211 */ /* 0x000fe200018f0eff */
[----:B------:R-:W-:Y:S01]  /*4ba0*/  IMAD R156, R149, 0x4, R152 ;  /* 0x00000004959c7824 */ /* 0x000fe200078e0298 */
[----:B------:R-:W-:Y:S02]  /*4bb0*/  LEA R160, P3, R152, R163, 0x1 ;  /* 0x000000a398a07211 */ /* 0x000fe400078608ff */
[----:B------:R-:W-:-:S02]  /*4bc0*/  PRMT R150, RZ, 0x7610, R150 ;  /* 0x00007610ff967816 */ /* 0x000fc40000000096 */
[----:B------:R-:W-:Y:S02]  /*4bd0*/  LEA R162, P4, R156, R163, 0x1 ;  /* 0x000000a39ca27211 */ /* 0x000fe400078808ff */
[----:B------:R-:W-:Y:S02]  /*4be0*/  LEA.HI.X.SX32 R161, R152, R153, 0x1, P3 ;  /* 0x0000009998a17211 */ /* 0x000fe400018f0eff */
[----:B------:R-:W-:Y:S02]  /*4bf0*/  LEA R142, P3, R143, R163, 0x1 ;  /* 0x000000a38f8e7211 */ /* 0x000fe400078608ff */
[----:B------:R-:W-:Y:S01]  /*4c00*/  PRMT R151, RZ, 0x7610, R151 ;  /* 0x00007610ff977816 */ /* 0x000fe20000000097 */
[----:B------:R1:W3:Y:S01]  /*4c10*/  @P0 LDG.E.U16 R150, desc[UR24][R160.64] ;  /* 0x00000018a0960981 */ /* 0x0002e2000c1e1500 */
[----:B------:R-:W-:Y:S02]  /*4c20*/  LEA.HI.X.SX32 R163, R156, R153, 0x1, P4 ;  /* 0x000000999ca37211 */ /* 0x000fe400020f0eff */
[----:B------:R-:W-:-:S02]  /*4c30*/  PRMT R149, RZ, 0x7610, R149 ;  /* 0x00007610ff957816 */ /* 0x000fc40000000095 */
[----:B------:R-:W-:Y:S01]  /*4c40*/  LEA.HI.X.SX32 R143, R143, R153, 0x1, P3 ;  /* 0x000000998f8f7211 */ /* 0x000fe200018f0eff */
[----:B------:R4:W5:Y:S01]  /*4c50*/  @P1 LDG.E.U16 R151, desc[UR24][R162.64] ;  /* 0x00000018a2971981 */ /* 0x000962000c1e1500 */
[C---:B------:R-:W-:Y:S02]  /*4c60*/  LOP3.LUT R201, R3.reuse, 0x8, RZ, 0xfc, !PT ;  /* 0x0000000803c97812 */ /* 0x040fe400078efcff */
[----:B------:R-:W-:Y:S01]  /*4c70*/  PLOP3.LUT P0, PT, PT, PT, UP1, 0x80, 0x8 ;  /* 0x000000000008781c */ /* 0x000fe20003f0f018 */
[----:B------:R0:W2:Y:S01]  /*4c80*/  @P2 LDG.E.U16 R149, desc[UR24][R158.64] ;  /* 0x000000189e952981 */ /* 0x0000a2000c1e1500 */
[----:B------:R-:W-:Y:S02]  /*4c90*/  PLOP3.LUT P1, PT, PT, PT, UP1, 0x80, 0x8 ;  /* 0x000000000008781c */ /* 0x000fe40003f2f018 */
[C---:B------:R-:W-:Y:S02]  /*4ca0*/  LOP3.LUT R203, R3.reuse, 0x4, RZ, 0xfc, !PT ;  /* 0x0000000403cb7812 */ /* 0x040fe400078efcff */
[----:B------:R-:W-:-:S02]  /*4cb0*/  LOP3.LUT R205, R3, 0xc, RZ, 0xfc, !PT ;  /* 0x0000000c03cd7812 */ /* 0x000fc400078efcff */
[----:B------:R-:W-:Y:S02]  /*4cc0*/  PLOP3.LUT P3, PT, PT, PT, UP1, 0x80, 0x8 ;  /* 0x000000000008781c */ /* 0x000fe40003f6f018 */
[----:B------:R-:W-:Y:S02]  /*4cd0*/  PLOP3.LUT P4, PT, PT, PT, UP1, 0x80, 0x8 ;  /* 0x000000000008781c */ /* 0x000fe40003f8f018 */
[----:B------:R-:W-:Y:S02]  /*4ce0*/  PLOP3.LUT P2, PT, PT, PT, UP1, 0x80, 0x8 ;  /* 0x000000000008781c */ /* 0x000fe40003f4f018 */
[----:B------:R-:W-:Y:S02]  /*4cf0*/  ISETP.LT.AND P0, PT, R3, UR12, P0 ;  /* 0x0000000c03007c0c */ /* 0x000fe40008701270 */
[----:B------:R-:W-:Y:S02]  /*4d00*/  ISETP.LT.AND P1, PT, R201, UR12, P1 ;  /* 0x0000000cc9007c0c */ /* 0x000fe40008f21270 */
[----:B------:R-:W-:-:S02]  /*4d10*/  ISETP.LT.AND P3, PT, R203, UR12, P3 ;  /* 0x0000000ccb007c0c */ /* 0x000fc40009f61270 */
[----:B------:R-:W-:Y:S02]  /*4d20*/  ISETP.LT.AND P4, PT, R205, UR12, P4 ;  /* 0x0000000ccd007c0c */ /* 0x000fe4000a781270 */
[----:B------:R-:W-:Y:S02]  /*4d30*/  ISETP.LT.AND P2, PT, R157, UR12, P2 ;  /* 0x0000000c9d007c0c */ /* 0x000fe40009741270 */
[----:B------:R-:W-:Y:S02]  /*4d40*/  PRMT R166, RZ, 0x7610, R166 ;  /* 0x00007610ffa67816 */ /* 0x000fe400000000a6 */
[----:B------:R-:W-:Y:S02]  /*4d50*/  PRMT R168, RZ, 0x7610, R168 ;  /* 0x00007610ffa87816 */ /* 0x000fe400000000a8 */
[----:B------:R-:W-:Y:S02]  /*4d60*/  PRMT R155, RZ, 0x7610, R155 ;  /* 0x00007610ff9b7816 */ /* 0x000fe4000000009b */
[----:B------:R-:W-:Y:S01]  /*4d70*/  PRMT R165, RZ, 0x7610, R165 ;  /* 0x00007610ffa57816 */ /* 0x000fe200000000a5 */
[----:B------:R-:W5:Y:S01]  /*4d80*/  @P0 LDG.E.U16 R166, desc[UR24][R136.64] ;  /* 0x0000001888a60981 */ /* 0x000f62000c1e1500 */
[----:B------:R-:W-:-:S02]  /*4d90*/  PRMT R170, RZ, 0x7610, R170 ;  /* 0x00007610ffaa7816 */ /* 0x000fc400000000aa */
[----:B------:R-:W-:Y:S01]  /*4da0*/  PRMT R172, RZ, 0x7610, R172 ;  /* 0x00007610ffac7816 */ /* 0x000fe200000000ac */
[----:B------:R-:W5:Y:S01]  /*4db0*/  @P1 LDG.E.U16 R168, desc[UR24][R138.64] ;  /* 0x000000188aa81981 */ /* 0x000f62000c1e1500 */
[----:B------:R-:W-:Y:S02]  /*4dc0*/  PRMT R174, RZ, 0x7610, R174 ;  /* 0x00007610ffae7816 */ /* 0x000fe400000000ae */
[----:B------:R-:W-:Y:S01]  /*4dd0*/  PRMT R176, RZ, 0x7610, R176 ;  /* 0x00007610ffb07816 */ /* 0x000fe200000000b0 */
[----:B------:R-:W5:Y:S01]  /*4de0*/  @P3 LDG.E.U16 R155, desc[UR24][R140.64] ;  /* 0x000000188c9b3981 */ /* 0x000f62000c1e1500 */
[----:B-1----:R-:W-:Y:S02]  /*4df0*/  PRMT R160, RZ, 0x7610, R160 ;  /* 0x00007610ffa07816 */ /* 0x002fe400000000a0 */
[----:B------:R-:W-:Y:S01]  /*4e00*/  PRMT R178, RZ, 0x7610, R178 ;  /* 0x00007610ffb27816 */ /* 0x000fe200000000b2 */
[----:B------:R-:W5:Y:S01]  /*4e10*/  @P4 LDG.E.U16 R165, desc[UR24][R142.64] ;  /* 0x000000188ea54981 */ /* 0x000f62000c1e1500 */
[----:B----4-:R-:W-:-:S02]  /*4e20*/  PRMT R162, RZ, 0x7610, R162 ;  /* 0x00007610ffa27816 */ /* 0x010fc400000000a2 */
[----:B------:R-:W-:Y:S01]  /*4e30*/  PRMT R180, RZ, 0x7610, R180 ;  /* 0x00007610ffb47816 */ /* 0x000fe200000000b4 */
[----:B------:R-:W4:Y:S01]  /*4e40*/  @P2 LDG.E.U16 R170, desc[UR24][R4.64] ;  /* 0x0000001804aa2981 */ /* 0x000f22000c1e1500 */
[----:B------:R-:W-:Y:S02]  /*4e50*/  PRMT R182, RZ, 0x7610, R182 ;  /* 0x00007610ffb67816 */ /* 0x000fe400000000b6 */
[----:B------:R-:W-:Y:S01]  /*4e60*/  PRMT R184, RZ, 0x7610, R184 ;  /* 0x00007610ffb87816 */ /* 0x000fe200000000b8 */
[----:B------:R-:W4:Y:S01]  /*4e70*/  @P2 LDG.E.U16 R172, desc[UR24][R14.64] ;  /* 0x000000180eac2981 */ /* 0x000f22000c1e1500 */
[----:B------:R-:W-:Y:S02]  /*4e80*/  PRMT R186, RZ, 0x7610, R186 ;  /* 0x00007610ffba7816 */ /* 0x000fe400000000ba */
[----:B------:R-:W-:Y:S01]  /*4e90*/  PRMT R188, RZ, 0x7610, R188 ;  /* 0x00007610ffbc7816 */ /* 0x000fe200000000bc */
[----:B------:R-:W4:Y:S01]  /*4ea0*/  @P2 LDG.E.U16 R174, desc[UR24][R12.64] ;  /* 0x000000180cae2981 */ /* 0x000f22000c1e1500 */
[----:B------:R-:W-:-:S02]  /*4eb0*/  PRMT R190, RZ, 0x7610, R190 ;  /* 0x00007610ffbe7816 */ /* 0x000fc400000000be */
        /* <DEDUP_REMOVED lines=47> */
[----:B0-----:R-:W-:Y:S02]  /*51b0*/  PRMT R159, RZ, 0x7610, R159 ;  /* 0x00007610ff9f7816 */ /* 0x001fe4000000009f */
        /* <DEDUP_REMOVED lines=28> */
[----:B------:R-:W4:Y:S04]  /*5380*/  @P2 LDG.E.U16 R222, desc[UR24][R60.64] ;  /* 0x000000183cde2981 */ /* 0x000f28000c1e1500 */
        /* <DEDUP_REMOVED lines=34> */
[----:B------:R-:W4:Y:S01]  /*55b0*/  @P2 LDG.E.U16 R199, desc[UR24][R130.64] ;  /* 0x0000001882c72981 */ /* 0x000f22000c1e1500 */
[----:B------:R-:W-:-:S02]  /*55c0*/  SHF.R.S32.HI R158, RZ, 0x1f, R135 ;  /* 0x0000001fff9e7819 */ /* 0x000fc40000011487 */
[----:B------:R-:W-:Y:S02]  /*55d0*/  LOP3.LUT R153, R133, 0xc0, RZ, 0xc0, !PT ;  /* 0x000000c085997812 */ /* 0x000fe400078ec0ff */
[----:B------:R-:W-:Y:S01]  /*55e0*/  SHF.L.U64.HI R217, R135, 0x1, R158 ;  /* 0x0000000187d97819 */ /* 0x000fe2000001029e */
[----:B------:R-:W-:Y:S01]  /*55f0*/  IMAD.SHL.U32 R135, R0, 0x2, RZ ;  /* 0x0000000200877824 */ /* 0x000fe200078e00ff */
[----:B------:R-:W-:-:S04]  /*5600*/  @!UP2 UIADD3 UR4, UPT, UPT, -UR9, 0x100000, URZ ;  /* 0x001000000904a890 */ /* 0x000fc8000fffe1ff */
[----:B------:R-:W-:Y:S02]  /*5610*/  @!UP2 USHF.L.U32 UR5, UR4, 0xb, URZ ;  /* 0x0000000b0405a899 */ /* 0x000fe400080006ff */
[----:B------:R-:W-:Y:S01]  /*5620*/  @!UP2 USHF.L.U32 UR4, UR4, 0x1, URZ ;  /* 0x000000010404a899 */ /* 0x000fe200080006ff */
[----:B------:R-:W-:Y:S02]  /*5630*/  SHF.R.U32.HI R158, RZ, 0x2, R153 ;  /* 0x00000002ff9e7819 */ /* 0x000fe40000011699 */
[----:B------:R-:W-:Y:S02]  /*5640*/  SHF.R.S32.HI R153, RZ, 0x1f, R134 ;  /* 0x0000001fff997819 */ /* 0x000fe40000011486 */
[C---:B------:R-:W-:Y:S02]  /*5650*/  LEA R213, P0, R134.reuse, R147, 0x1 ;  /* 0x0000009386d57211 */ /* 0x040fe400078008ff */
[----:B------:R-:W-:Y:S01]  /*5660*/  LOP3.LUT R135, R135, R158, RZ, 0x3c, !PT ;  /* 0x0000009e87877212 */ /* 0x000fe200078e3cff */
[----:B------:R-:W-:Y:S01]  /*5670*/  VOTEU.ALL UP1, P5 ;  /* 0x0000000000ff7886 */ /* 0x000fe20002820000 */
[----:B------:R-:W-:-:S02]  /*5680*/  LEA.HI.X R215, R134, R217, R153, 0x1, P0 ;  /* 0x000000d986d77211 */ /* 0x000fc400000f0c99 */
[----:B------:R-:W-:Y:S02]  /*5690*/  LOP3.LUT R134, R135, 0x40, RZ, 0x3c, !PT ;  /* 0x0000004087867812 */ /* 0x000fe400078e3cff */
[----:B------:R0:W1:Y:S01]  /*56a0*/  @!UP1 SYNCS.EXCH.64 URZ, [UR11+0x12008], UR4 ;  /* 0x012008040bff95b2 */ /* 0x0000620008000100 */
[----:B--2---:R-:W-:Y:S04]  /*56b0*/  STS.U16 [R135+UR11+0x10800], R148 ;  /* 0x0108009487007988 */ /* 0x004fe8000800040b */
[----:B---3--:R2:W-:Y:S04]  /*56c0*/  STS.U16 [R135+UR11+0x10c00], R150 ;  /* 0x010c009687007988 */ /* 0x0085e8000800040b */
[----:B-----5:R-:W-:Y:S04]  /*56d0*/  STS.U16 [R135+UR11+0x10000], R166 ;  /* 0x010000a687007988 */ /* 0x020fe8000800040b */
[----:B------:R-:W-:Y:S04]  /*56e0*/  STS.U16 [R135+UR11+0x10400], R168 ;  /* 0x010400a887007988 */ /* 0x000fe8000800040b */
[----:B------:R-:W-:Y:S04]  /*56f0*/  STS.U16 [R134+UR11+0x10a00], R149 ;  /* 0x010a009586007988 */ /* 0x000fe8000800040b */
[----:B------:R3:W-:Y:S04]  /*5700*/  STS.U16 [R134+UR11+0x10e00], R151 ;  /* 0x010e009786007988 */ /* 0x0007e8000800040b */
[----:B------:R5:W-:Y:S04]  /*5710*/  STS.U16 [R134+UR11+0x10200], R155 ;  /* 0x0102009b86007988 */ /* 0x000be8000800040b */
[----:B------:R0:W-:Y:S04]  /*5720*/  STS.U16 [R134+UR11+0x10600], R165 ;  /* 0x010600a586007988 */ /* 0x0001e8000800040b */
[----:B----4-:R4:W-:Y:S04]  /*5730*/  STS.U16 [R135+UR11], R170 ;  /* 0x000000aa87007988 */ /* 0x0109e8000800040b */
[----:B------:R4:W-:Y:S04]  /*5740*/  STS.U16 [R135+UR11+0x200], R172 ;  /* 0x000200ac87007988 */ /* 0x0009e8000800040b */
        /* <DEDUP_REMOVED lines=61> */
[----:B------:R4:W-:Y:S01]  /*5b20*/  STS.U16 [R135+UR11+0x7e00], R199 ;  /* 0x007e00c787007988 */ /* 0x0009e2000800040b */
[----:B-1----:R1:W-:Y:S06]  /*5b30*/  MEMBAR.ALL.CTA ;  /* 0x0000000000007992 */ /* 0x0023ec0000008000 */
[----:B-1----:R-:W1:Y:S01]  /*5b40*/  FENCE.VIEW.ASYNC.S ;  /* 0x00000000000073c6 */ /* 0x002e620000000000 */
[----:B------:R-:W-:-:S02]  /*5b50*/  USHF.R.S32.HI UR6, URZ, 0x1f, UR28 ;  /* 0x0000001fff067899 */ /* 0x000fc4000801141c */
[----:B------:R-:W-:Y:S02]  /*5b60*/  UISETP.NE.U32.AND UP1, UPT, UR17, URZ, UPT ;  /* 0x000000ff1100728c */ /* 0x000fe4000bf25070 */
[----:B------:R-:W-:Y:S02]  /*5b70*/  ULEA.HI UR6, UR6, UR28, URZ, 0x5 ;  /* 0x0000001c06067291 */ /* 0x000fe4000f8f28ff */
[----:B0-----:R-:W-:Y:S02]  /*5b80*/  UIADD3 UR5, UPT, UPT, UR11, 0x8000, URZ ;  /* 0x000080000b057890 */ /* 0x001fe4000fffe0ff */
[----:B------:R-:W-:Y:S01]  /*5b90*/  USHF.R.S32.HI UR6, URZ, 0x5, UR6 ;  /* 0x00000005ff067899 */ /* 0x000fe20008011406 */
[----:B------:R-:W-:Y:S01]  /*5ba0*/  SHF.R.S32.HI R207, RZ, 0x1f, R152 ;  /* 0x0000001fffcf7819 */ /* 0x000fe20000011498 */
[----:B------:R-:W-:Y:S01]  /*5bb0*/  UISETP.LT.OR UP3, UPT, UR28, 0x20, UP1 ;  /* 0x000000201c00788c */ /* 0x000fe20008f61670 */
[-C--:B------:R-:W-:Y:S01]  /*5bc0*/  LEA R211, P0, R154, R147.reuse, 0x1 ;  /* 0x000000939ad37211 */ /* 0x080fe200078008ff */
[----:B------:R-:W-:Y:S01]  /*5bd0*/  USHF.R.U32.HI UR5, URZ, 0x4, UR5 ;  /* 0x00000004ff057899 */ /* 0x000fe20008011605 */
[-C--:B------:R-:W-:Y:S01]  /*5be0*/  LEA R209, P1, R152, R147.reuse, 0x1 ;  /* 0x0000009398d17211 */ /* 0x080fe200078208ff */
[----:B------:R-:W-:Y:S01]  /*5bf0*/  UISETP.LT.AND UP2, UPT, UR6, 0x1, UPT ;  /* 0x000000010600788c */ /* 0x000fe2000bf41270 */
[----:B-1----:R-:W-:Y:S01]  /*5c00*/  BAR.SYNC.DEFER_BLOCKING 0x0 ;  /* 0x0000000000007b1d */ /* 0x002fe20000010000 */
[----:B------:R-:W-:-:S02]  /*5c10*/  LEA R158, P2, R156, R147, 0x1 ;  /* 0x000000939c9e7211 */ /* 0x000fc400078408ff */
[----:B------:R-:W-:Y:S02]  /*5c20*/  SHF.R.S32.HI R153, RZ, 0x1f, R154 ;  /* 0x0000001fff997819 */ /* 0x000fe4000001149a */
[----:B------:R-:W-:Y:S01]  /*5c30*/  SHF.R.S32.HI R147, RZ, 0x1f, R156 ;  /* 0x0000001fff937819 */ /* 0x000fe2000001149c */
[----:B------:R-:W-:Y:S01]  /*5c40*/  USGXT.U32 UR18, UR5, 0xe ;  /* 0x0000000e0512789a */ /* 0x000fe20008000000 */
[-C--:B------:R-:W-:Y:S01]  /*5c50*/  LEA.HI.X R207, R152, R217.reuse, R207, 0x1, P1 ;  /* 0x000000d998cf7211 */ /* 0x080fe200008f0ccf */
[----:B------:R-:W-:Y:S01]  /*5c60*/  USEL UR5, UR6, 0x1, !UP2 ;  /* 0x0000000106057887 */ /* 0x000fe2000d000000 */
[-C--:B------:R-:W-:Y:S02]  /*5c70*/  LEA.HI.X R153, R154, R217.reuse, R153, 0x1, P0 ;  /* 0x000000d99a997211 */ /* 0x080fe400000f0c99 */
[----:B------:R-:W-:Y:S02]  /*5c80*/  LEA.HI.X R147, R156, R217, R147, 0x1, P2 ;  /* 0x000000d99c937211 */ /* 0x000fe400010f0c93 */
[----:B--2---:R-:W-:-:S02]  /*5c90*/  IADD3 R150, P1, PT, R211, UR20, RZ ;  /* 0x00000014d3967c10 */ /* 0x004fc4000ff3e0ff */
[----:B------:R-:W-:Y:S02]  /*5ca0*/  IADD3 R148, P0, PT, R213, UR20, RZ ;  /* 0x00000014d5947c10 */ /* 0x000fe4000ff1e0ff */
[----:B------:R-:W-:Y:S02]  /*5cb0*/  IADD3 R152, P2, PT, R209, UR20, RZ ;  /* 0x00000014d1987c10 */ /* 0x000fe4000ff5e0ff */
[----:B------:R-:W-:Y:S01]  /*5cc0*/  IADD3 R154, P3, PT, R158, UR20, RZ ;  /* 0x000000149e9a7c10 */ /* 0x000fe2000ff7e0ff */
[----:B------:R-:W-:Y:S01]  /*5cd0*/  UIADD3 UR26, UP2, UPT, UR18, 0x2, URZ ;  /* 0x00000002121a7890 */ /* 0x000fe2000ff5e0ff */
[----:B---3--:R-:W-:Y:S01]  /*5ce0*/  IADD3.X R151, PT, PT, R153, UR21, RZ, P1, !PT ;  /* 0x0000001599977c10 */ /* 0x008fe20008ffe4ff */
[----:B------:R-:W-:Y:S01]  /*5cf0*/  UIADD3 UR17, UPT, UPT, UR5, -0x1, URZ ;  /* 0xffffffff05117890 */ /* 0x000fe2000fffe0ff */
[----:B------:R-:W-:Y:S01]  /*5d00*/  IADD3.X R149, PT, PT, R215, UR21, RZ, P0, !PT ;  /* 0x00000015d7957c10 */ /* 0x000fe200087fe4ff */
[----:B------:R-:W-:Y:S01]  /*5d10*/  UMOV UR4, URZ ;  /* 0x000000ff00047c82 */ /* 0x000fe20008000000 */
[----:B------:R-:W-:-:S02]  /*5d20*/  IADD3.X R153, PT, PT, R207, UR21, RZ, P2, !PT ;  /* 0x00000015cf997c10 */ /* 0x000fc400097fe4ff */
[----:B-----5:R-:W-:Y:S01]  /*5d30*/  IADD3.X R155, PT, PT, R147, UR21, RZ, P3, !PT ;  /* 0x00000015939b7c10 */ /* 0x020fe20009ffe4ff */
[----:B------:R-:W-:Y:S02]  /*5d40*/  UIADD3.X UR27, UPT, UPT, UR4, -0x7fffbfe0, URZ, UP2, !UPT ;  /* 0x80004020041b7890 */ /* 0x000fe400097fe4ff */
[----:B------:R-:W-:Y:S02]  /*5d50*/  USHF.L.U32 UR14, UR14, 0x5, URZ ;  /* 0x000000050e0e7899 */ /* 0x000fe400080006ff */
[----:B------:R-:W-:Y:S02]  /*5d60*/  USHF.L.U32 UR15, UR15, 0x5, URZ ;  /* 0x000000050f0f7899 */ /* 0x000fe400080006ff */
[----:B------:R-:W-:Y:S01]  /*5d70*/  UISETP.NE.U32.AND UP2, UPT, UR17, URZ, UPT ;  /* 0x000000ff1100728c */ /* 0x000fe2000bf45070 */
[----:B------:R-:W-:Y:S01]  /*5d80*/  UMOV UR6, URZ ;  /* 0x000000ff00067c82 */ /* 0x000fe20008000000 */
[----:B----4-:R-:W-:Y:S09]  /*5d90*/  BRA.U UP3, `(.L_x_6) ;  /* 0x00000001038c7547 */ /* 0x010ff2000b800000 */
[----:B------:R-:W-:Y:S02]  /*5da0*/  USHF.R.U32.HI UR22, URZ, 0x4, UR11 ;  /* 0x00000004ff167899 */ /* 0x000fe4000801160b */
[----:B------:R-:W-:Y:S02]  /*5db0*/  UIADD3 UR5, UPT, UPT, UR11, 0x10000, URZ ;  /* 0x000100000b057890 */ /* 0x000fe4000fffe0ff */
[----:B------:R-:W-:Y:S02]  /*5dc0*/  USGXT.U32 UR22, UR22, 0xe ;  /* 0x0000000e1616789a */ /* 0x000fe40008000000 */
[----:B------:R-:W-:Y:S02]  /*5dd0*/  USHF.R.U32.HI UR5, URZ, 0x4, UR5 ;  /* 0x00000004ff057899 */ /* 0x000fe40008011605 */
[----:B------:R-:W-:Y:S01]  /*5de0*/  UIADD3 UR34, UP3, UPT, UR22, 0x2, URZ ;  /* 0x0000000216227890 */ /* 0x000fe2000ff7e0ff */
[----:B------:R-:W-:Y:S01]  /*5df0*/  UMOV UR4, URZ ;  /* 0x000000ff00047c82 */ /* 0x000fe20008000000 */
[----:B------:R-:W-:-:S02]  /*5e00*/  USGXT.U32 UR8, UR5, 0xe ;  /* 0x0000000e0508789a */ /* 0x000fc40008000000 */
[----:B------:R-:W-:Y:S01]  /*5e10*/  UIADD3.X UR35, UPT, UPT, UR4, -0x7fffbfe0, URZ, UP3, !UPT ;  /* 0x8000402004237890 */ /* 0x000fe20009ffe4ff */
[----:B------:R-:W-:Y:S01]  /*5e20*/  UMOV UR20, 0x80 ;  /* 0x0000008000147882 */ /* 0x000fe20000000000 */
[----:B------:R-:W-:Y:S01]  /*5e30*/  UMOV UR21, 0x40004040 ;  /* 0x4000404000157882 */ /* 0x000fe20000000000 */
[----:B------:R-:W-:Y:S01]  /*5e40*/  UMOV UR9, URZ ;  /* 0x000000ff00097c82 */ /* 0x000fe20008000000 */
[----:B------:R-:W-:Y:S02]  /*5e50*/  UIADD3 UR19, UPT, UPT, UR10, 0x100000, URZ ;  /* 0x001000000a137890 */ /* 0x000fe4000fffe0ff */
[----:B------:R-:W-:Y:S02]  /*5e60*/  UIADD3.64 UR20, UPT, UPT, UR8, UR20, URZ ;  /* 0x0000001408147297 */ /* 0x000fe4000fffe0ff */
[----:B------:R-:W-:Y:S02]  /*5e70*/  UIADD3.64 UR30, UPT, UPT, UR34, 0x3fe, URZ ;  /* 0x000003fe221e7897 */ /* 0x000fe4000fffe0ff */
[----:B------:R-:W-:-:S02]  /*5e80*/  UIADD3 UR29, UPT, UPT, UR10, 0x100000, URZ ;  /* 0x001000000a1d7890 */ /* 0x000fc4000fffe0ff */
[----:B------:R-:W-:Y:S01]  /*5e90*/  UIADD3.64 UR32, UPT, UPT, UR34, 0x400, URZ ;  /* 0x0000040022207897 */ /* 0x000fe2000fffe0ff */
[----:B------:R-:W-:Y:S01]  /*5ea0*/  UMOV UR36, 0x0 ;  /* 0x0000000000247882 */ /* 0x000fe20000000000 */
[----:B------:R-:W-:Y:S01]  /*5eb0*/  UMOV UR37, 0x4408490 ;  /* 0x0440849000257882 */ /* 0x000fe20000000000 */
[----:B------:R-:W-:Y:S01]  /*5ec0*/  UMOV UR23, 0x80004020 ;  /* 0x8000402000177882 */ /* 0x000fe20000000000 */
[----:B------:R-:W-:Y:S01]  /*5ed0*/  UMOV UR9, 0x40004040 ;  /* 0x4000404000097882 */ /* 0x000fe20000000000 */
[----:B------:R-:W-:Y:S01]  /*5ee0*/  UMOV UR38, 0x0 ;  /* 0x0000000000267882 */ /* 0x000fe20000000000 */
[----:B------:R-:W-:Y:S01]  /*5ef0*/  UMOV UR39, 0x4408490 ;  /* 0x0440849000277882 */ /* 0x000fe20000000000 */
[----:B------:R-:W-:Y:S01]  /*5f00*/  UMOV UR40, 0x0 ;  /* 0x0000000000287882 */ /* 0x000fe20000000000 */
[----:B------:R-:W-:Y:S01]  /*5f10*/  UMOV UR41, 0x4408490 ;  /* 0x0440849000297882 */ /* 0x000fe20000000000 */
[----:B------:R-:W-:Y:S01]  /*5f20*/  UMOV UR4, UR7 ;  /* 0x0000000700047c82 */ /* 0x000fe20008000000 */
[----:B------:R-:W-:Y:S01]  /*5f30*/  UMOV UR5, URZ ;  /* 0x000000ff00057c82 */ /* 0x000fe20008000000 */
[----:B------:R0:W-:Y:S01]  /*5f40*/  UTCHMMA gdesc[UR8], gdesc[UR22], tmem[UR10], tmem[UR36], idesc[UR37], !UPT ;  /* 0x00ff2416080075ea */ /* 0x0001e2000f80000a */
[----:B------:R-:W-:Y:S01]  /*5f50*/  UMOV UR42, 0x0 ;  /* 0x00000000002a7882 */ /* 0x000fe20000000000 */
[----:B------:R-:W-:Y:S01]  /*5f60*/  UMOV UR43, 0x4408490 ;  /* 0x04408490002b7882 */ /* 0x000fe20000000000 */
[----:B------:R0:W-:Y:S01]  /*5f70*/  UTCHMMA gdesc[UR20], gdesc[UR34], tmem[UR10], tmem[UR38], idesc[UR39], UPT ;  /* 0x00ff2622140075ea */ /* 0x0001e2000b80000a */
[----:B------:R-:W-:Y:S01]  /*5f80*/  UMOV UR4, UR4 ;  /* 0x0000000400047c82 */ /* 0x000fe20008000000 */
[----:B------:R0:W-:Y:S01]  /*5f90*/  UTCHMMA gdesc[UR8], gdesc[UR30], tmem[UR19], tmem[UR40], idesc[UR41], !UPT ;  /* 0x00ff281e080075ea */ /* 0x0001e2000f800013 */
[----:B------:R0:W-:Y:S01]  /*5fa0*/  UTCHMMA gdesc[UR20], gdesc[UR32], tmem[UR29], tmem[UR42], idesc[UR43], UPT ;  /* 0x00ff2a20140075ea */ /* 0x0001e2000b80001d */
[----:B------:R0:W-:Y:S01]  /*5fb0*/  UTCBAR [UR4], URZ ;  /* 0x000000ff040073e9 */ /* 0x0001e200080000ff */
[----:B------:R-:W-:Y:S01]  /*5fc0*/  NOP ;  /* 0x0000000000007918 */ /* 0x000fe20000000000 */
.L_x_6:
[----:B------:R-:W-:Y:S05]  /*5fd0*/  BRA.U !UP2, `(.L_x_7) ;  /* 0x000000150a887547 */ /* 0x000fea000b800000 */
[----:B0-----:R-:W-:Y:S01]  /*5fe0*/  UIADD3 UR4, UPT, UPT, UR11, 0x11000, URZ ;  /* 0x000110000b047890 */ /* 0x001fe2000fffe0ff */
[----:B------:R-:W-:Y:S01]  /*5ff0*/  UMOV UR20, 0x80 ;  /* 0x0000008000147882 */ /* 0x000fe20000000000 */
[----:B------:R-:W-:Y:S02]  /*6000*/  UMOV UR21, 0x40004040 ;  /* 0x4000404000157882 */ /* 0x000fe40000000000 */
[----:B------:R-:W-:Y:S01]  /*6010*/  USHF.R.U32.HI UR4, URZ, 0x4, UR4 ;  /* 0x00000004ff047899 */ /* 0x000fe20008011604 */
[----:B------:R-:W-:Y:S01]  /*6020*/  UMOV UR9, URZ ;  /* 0x000000ff00097c82 */ /* 0x000fe20008000000 */
[----:B------:R-:W-:Y:S02]  /*6030*/  UIADD3 UR12, UPT, UPT, UR12, -0x20, URZ ;  /* 0xffffffe00c0c7890 */ /* 0x000fe4000fffe0ff */
[----:B------:R-:W-:Y:S02]  /*6040*/  USGXT.U32 UR8, UR4, 0xe ;  /* 0x0000000e0408789a */ /* 0x000fe40008000000 */
[----:B------:R-:W-:-:S02]  /*6050*/  UIADD3.64 UR30, UPT, UPT, UR26, 0x3fe, URZ ;  /* 0x000003fe1a1e7897 */ /* 0x000fc4000fffe0ff */
[----:B------:R-:W-:Y:S02]  /*6060*/  UIADD3.64 UR20, UPT, UPT, UR8, UR20, URZ ;  /* 0x0000001408147297 */ /* 0x000fe4000fffe0ff */
[----:B------:R-:W-:Y:S01]  /*6070*/  UIADD3.64 UR32, UPT, UPT, UR26, 0x400, URZ ;  /* 0x000004001a207897 */ /* 0x000fe2000fffe0ff */
[----:B------:R-:W-:Y:S01]  /*6080*/  UMOV UR5, 0x1 ;  /* 0x0000000100057882 */ /* 0x000fe20000000000 */
[----:B------:R-:W-:Y:S01]  /*6090*/  UMOV UR4, URZ ;  /* 0x000000ff00047c82 */ /* 0x000fe20008000000 */
[----:B------:R-:W-:-:S09]  /*60a0*/  UMOV UR9, 0x40004040 ;  /* 0x4000404000097882 */ /* 0x000fd20000000000 */
.L_x_10:
[----:B------:R-:W-:Y:S01]  /*60b0*/  USHF.L.U32 UR6, UR6, 0x1f, URZ ;  /* 0x0000001f06067899 */ /* 0x000fe200080006ff */
[----:B------:R-:W-:Y:S01]  /*60c0*/  IMAD.U32 R147, RZ, RZ, UR15 ;  /* 0x0000000fff937e24 */ /* 0x000fe2000f8e00ff */
[----:B------:R-:W-:Y:S01]  /*60d0*/  ISETP.GE.AND P6, PT, R3, UR12, PT ;  /* 0x0000000c03007c0c */ /* 0x000fe2000bfc6270 */
[----:B------:R-:W-:Y:S01]  /*60e0*/  IMAD.U32 R159, RZ, RZ, UR14 ;  /* 0x0000000eff9f7e24 */ /* 0x000fe2000f8e00ff */
[----:B------:R-:W-:Y:S01]  /*60f0*/  ISETP.GE.AND P0, PT, R203, UR12, PT ;  /* 0x0000000ccb007c0c */ /* 0x000fe2000bf06270 */
[----:B------:R-:W-:Y:S01]  /*6100*/  IMAD.WIDE R130, R147, 0x2, R130 ;  /* 0x0000000293827825 */ /* 0x000fe200078e0282 */
[----:B------:R-:W-:-:S03]  /*6110*/  ISETP.GE.AND P1, PT, R201, UR12, PT ;  /* 0x0000000cc9007c0c */ /* 0x000fc6000bf26270 */
[----:B------:R-:W-:Y:S02]  /*6120*/  IMAD.U32 R156, RZ, RZ, UR6 ;  /* 0x00000006ff9c7e24 */ /* 0x000fe4000f8e00ff */
[C---:B------:R-:W-:Y:S02]  /*6130*/  IMAD.WIDE R128, R147.reuse, 0x2, R128 ;  /* 0x0000000293807825 */ /* 0x040fe400078e0280 */
[----:B------:R-:W0:Y:S02]  /*6140*/  SYNCS.PHASECHK.TRANS64.TRYWAIT P2, [UR13], R156 ;  /* 0x0000009cff0075a7 */ /* 0x000e24000804110d */
[----:B------:R-:W-:-:S04]  /*6150*/  IMAD.WIDE R126, R147, 0x2, R126 ;  /* 0x00000002937e7825 */ /* 0x000fc800078e027e */
        /* <DEDUP_REMOVED lines=68> */
[----:B------:R-:W-:Y:S01]  /*65a0*/  IMAD.WIDE R136, R159, 0x2, R136 ;  /* 0x000000029f887825 */ /* 0x000fe200078e0288 */
[----:B0-----:R-:W-:Y:S06]  /*65b0*/  @!P2 BRA `(.L_x_8) ;  /* 0x00000054008ca947 */ /* 0x001fec0003800000 */
.L_x_16:
[----:B------:R-:W-:Y:S02]  /*65c0*/  PRMT R156, RZ, 0x7610, R156 ;  /* 0x00007610ff9c7816 */ /* 0x000fe4000000009c */
[----:B------:R-:W-:Y:S02]  /*65d0*/  PRMT R147, RZ, 0x7610, R147 ;  /* 0x00007610ff937816 */ /* 0x000fe40000000093 */
[----:B------:R-:W-:Y:S02]  /*65e0*/  ISETP.GE.AND P2, PT, R205, UR12, PT ;  /* 0x0000000ccd007c0c */ /* 0x000fe4000bf46270 */
[----:B------:R-:W2:Y:S01]  /*65f0*/  @!P6 LDG.E.U16 R156, desc[UR24][R136.64] ;  /* 0x00000018889ce981 */ /* 0x000ea2000c1e1500 */
[----:B------:R-:W-:Y:S02]  /*6600*/  ISETP.GE.AND P3, PT, R164, UR12, PT ;  /* 0x0000000ca4007c0c */ /* 0x000fe4000bf66270 */
[----:B------:R-:W-:Y:S01]  /*6610*/  ISETP.GE.AND P4, PT, R145, UR12, PT ;  /* 0x0000000c91007c0c */ /* 0x000fe2000bf86270 */
[----:B------:R-:W3:Y:S01]  /*6620*/  @!P0 LDG.E.U16 R147, desc[UR24][R140.64] ;  /* 0x000000188c938981 */ /* 0x000ee2000c1e1500 */
[----:B------:R-:W-:-:S02]  /*6630*/  ISETP.GE.AND P6, PT, R144, UR12, PT ;  /* 0x0000000c90007c0c */ /* 0x000fc4000bfc6270 */
[----:B------:R-:W-:Y:S02]  /*6640*/  ISETP.GE.AND P0, PT, R146, UR12, PT ;  /* 0x0000000c92007c0c */ /* 0x000fe4000bf06270 */
[----:B------:R-:W-:Y:S02]  /*6650*/  PRMT R158, RZ, 0x7610, R158 ;  /* 0x00007610ff9e7816 */ /* 0x000fe4000000009e */
[----:B------:R-:W-:Y:S02]  /*6660*/  PRMT R159, RZ, 0x7610, R159 ;  /* 0x00007610ff9f7816 */ /* 0x000fe4000000009f */
[----:B------:R-:W-:Y:S02]  /*6670*/  PRMT R160, RZ, 0x7610, R160 ;  /* 0x00007610ffa07816 */ /* 0x000fe400000000a0 */
[----:B------:R-:W-:Y:S01]  /*6680*/  PRMT R161, RZ, 0x7610, R161 ;  /* 0x00007610ffa17816 */ /* 0x000fe200000000a1 */
[----:B------:R-:W4:Y:S01]  /*6690*/  @!P1 LDG.E.U16 R158, desc[UR24][R138.64] ;  /* 0x000000188a9e9981 */ /* 0x000f22000c1e1500 */
[----:B------:R-:W-:-:S02]  /*66a0*/  PRMT R162, RZ, 0x7610, R162 ;  /* 0x00007610ffa27816 */ /* 0x000fc400000000a2 */
[----:B------:R-:W-:Y:S01]  /*66b0*/  PRMT R163, RZ, 0x7610, R163 ;  /* 0x00007610ffa37816 */ /* 0x000fe200000000a3 */
[----:B------:R-:W5:Y:S04]  /*66c0*/  @!P3 LDG.E.U16 R160, desc[UR24][R148.64] ;  /* 0x0000001894a0b981 */ /* 0x000f68000c1e1500 */
[----:B------:R-:W3:Y:S04]  /*66d0*/  @!P6 LDG.E.U16 R162, desc[UR24][R152.64] ;  /* 0x0000001898a2e981 */ /* 0x000ee8000c1e1500 */
[----:B------:R-:W3:Y:S04]  /*66e0*/  @!P2 LDG.E.U16 R159, desc[UR24][R142.64] ;  /* 0x000000188e9fa981 */ /* 0x000ee8000c1e1500 */
[----:B------:R-:W3:Y:S04]  /*66f0*/  @!P4 LDG.E.U16 R161, desc[UR24][R150.64] ;  /* 0x0000001896a1c981 */ /* 0x000ee8000c1e1500 */
[----:B------:R-:W3:Y:S01]  /*6700*/  @!P0 LDG.E.U16 R163, desc[UR24][R154.64] ;  /* 0x000000189aa38981 */ /* 0x000ee2000c1e1500 */
[----:B------:R-:W-:Y:S01]  /*6710*/  BAR.SYNC.DEFER_BLOCKING 0x0 ;  /* 0x0000000000007b1d */ /* 0x000fe20000010000 */
[----:B------:R-:W-:-:S02]  /*6720*/  ISETP.GE.AND P1, PT, R157, UR12, PT ;  /* 0x0000000c9d007c0c */ /* 0x000fc4000bf26270 */
[----:B------:R-:W-:Y:S02]  /*6730*/  PRMT R166, RZ, 0x7610, R166 ;  /* 0x00007610ffa67816 */ /* 0x000fe400000000a6 */
[----:B------:R-:W-:Y:S02]  /*6740*/  PRMT R168, RZ, 0x7610, R168 ;  /* 0x00007610ffa87816 */ /* 0x000fe400000000a8 */
[----:B------:R-:W-:Y:S02]  /*6750*/  PRMT R170, RZ, 0x7610, R170 ;  /* 0x00007610ffaa7816 */ /* 0x000fe400000000aa */
[----:B------:R-:W-:Y:S02]  /*6760*/  PRMT R172, RZ, 0x7610, R172 ;  /* 0x00007610ffac7816 */ /* 0x000fe400000000ac */
[----:B------:R-:W-:Y:S02]  /*6770*/  PRMT R174, RZ, 0x7610, R174 ;  /* 0x00007610ffae7816 */ /* 0x000fe400000000ae */
[----:B------:R-:W-:-:S02]  /*6780*/  PRMT R176, RZ, 0x7610, R176 ;  /* 0x00007610ffb07816 */ /* 0x000fc400000000b0 */
[----:B------:R-:W-:Y:S02]  /*6790*/  PRMT R178, RZ, 0x7610, R178 ;  /* 0x00007610ffb27816 */ /* 0x000fe400000000b2 */
[----:B------:R-:W-:Y:S02]  /*67a0*/  PRMT R180, RZ, 0x7610, R180 ;  /* 0x00007610ffb47816 */ /* 0x000fe400000000b4 */
[----:B------:R-:W-:Y:S02]  /*67b0*/  PRMT R182, RZ, 0x7610, R182 ;  /* 0x00007610ffb67816 */ /* 0x000fe400000000b6 */
[----:B------:R-:W-:Y:S02]  /*67c0*/  PRMT R184, RZ, 0x7610, R184 ;  /* 0x00007610ffb87816 */ /* 0x000fe400000000b8 */
[----:B------:R-:W-:Y:S01]  /*67d0*/  PRMT R186, RZ, 0x7610, R186 ;  /* 0x00007610ffba7816 */ /* 0x000fe200000000ba */
[----:B------:R-:W3:Y:S01]  /*67e0*/  @!P1 LDG.E.U16 R166, desc[UR24][R4.64] ;  /* 0x0000001804a69981 */ /* 0x000ee2000c1e1500 */
[----:B------:R-:W-:-:S02]  /*67f0*/  PRMT R188, RZ, 0x7610, R188 ;  /* 0x00007610ffbc7816 */ /* 0x000fc400000000bc */
[----:B------:R-:W-:Y:S01]  /*6800*/  PRMT R190, RZ, 0x7610, R190 ;  /* 0x00007610ffbe7816 */ /* 0x000fe200000000be */
[----:B------:R-:W3:Y:S01]  /*6810*/  @!P1 LDG.E.U16 R168, desc[UR24][R14.64] ;  /* 0x000000180ea89981 */ /* 0x000ee2000c1e1500 */
[----:B------:R-:W-:Y:S02]  /*6820*/  PRMT R192, RZ, 0x7610, R192 ;  /* 0x00007610ffc07816 */ /* 0x000fe400000000c0 */
[----:B------:R-:W-:Y:S01]  /*6830*/  PRMT R194, RZ, 0x7610, R194 ;  /* 0x00007610ffc27816 */ /* 0x000fe200000000c2 */
[----:B------:R-:W3:Y:S01]  /*6840*/  @!P1 LDG.E.U16 R170, desc[UR24][R12.64] ;  /* 0x000000180caa9981 */ /* 0x000ee2000c1e1500 */
        /* <DEDUP_REMOVED lines=72> */
[----:B------:R-:W-:-:S03]  /*6cd0*/  PRMT R209, RZ, 0x7610, R209 ;  /* 0x00007610ffd17816 */ /* 0x000fc600000000d1 */
[----:B------:R-:W3:Y:S04]  /*6ce0*/  @!P1 LDG.E.U16 R220, desc[UR24][R58.64] ;  /* 0x000000183adc9981 */ /* 0x000ee8000c1e1500 */
        /* <DEDUP_REMOVED lines=36> */
[----:B--2---:R0:W-:Y:S04]  /*6f30*/  STS.U16 [R135+UR11+0x11000], R156 ;  /* 0x0110009c87007988 */ /* 0x0041e8000800040b */
[----:B----4-:R0:W-:Y:S04]  /*6f40*/  STS.U16 [R135+UR11+0x11400], R158 ;  /* 0x0114009e87007988 */ /* 0x0101e8000800040b */
[----:B-----5:R0:W-:Y:S04]  /*6f50*/  STS.U16 [R135+UR11+0x11800], R160 ;  /* 0x011800a087007988 */ /* 0x0201e8000800040b */
[----:B---3--:R0:W-:Y:S04]  /*6f60*/  STS.U16 [R135+UR11+0x11c00], R162 ;  /* 0x011c00a287007988 */ /* 0x0081e8000800040b */
        /* <DEDUP_REMOVED lines=68> */
[----:B------:R1:W-:Y:S06]  /*73b0*/  MEMBAR.ALL.CTA ;  /* 0x0000000000007992 */ /* 0x0003ec0000008000 */
[----:B-1----:R-:W1:Y:S01]  /*73c0*/  FENCE.VIEW.ASYNC.S ;  /* 0x00000000000073c6 */ /* 0x002e620000000000 */
[----:B------:R-:W-:-:S04]  /*73d0*/  ULEA UR13, UR5, UR11, 0x3 ;  /* 0x0000000b050d7291 */ /* 0x000fc8000f8e18ff */
[----:B------:R-:W-:Y:S01]  /*73e0*/  UIADD3 UR13, UPT, UPT, UR13, 0x12000, URZ ;  /* 0x000120000d0d7890 */ /* 0x000fe2000fffe0ff */
[----:B-1----:R-:W-:Y:S06]  /*73f0*/  BAR.SYNC.DEFER_BLOCKING 0x0 ;  /* 0x0000000000007b1d */ /* 0x002fec0000010000 */
[----:B0-----:R-:W-:Y:S05]  /*7400*/  BRA.U UP1, `(.L_x_9) ;  /* 0x0000000101507547 */ /* 0x001fea000b800000 */
[----:B------:R-:W-:Y:S02]  /*7410*/  UIADD3 UR29, UPT, UPT, UR10, 0x100000, URZ ;  /* 0x001000000a1d7890 */ /* 0x000fe4000fffe0ff */
[----:B------:R-:W-:Y:S01]  /*7420*/  UIADD3 UR38, UPT, UPT, UR10, 0x100000, URZ ;  /* 0x001000000a267890 */ /* 0x000fe2000fffe0ff */
        /* <DEDUP_REMOVED lines=9> */
[----:B------:R0:W-:Y:S01]  /*74c0*/  UTCHMMA gdesc[UR8], gdesc[UR18], tmem[UR10], tmem[UR22], idesc[UR23], UPT ;  /* 0x00ff1612080075ea */ /* 0x0001e2000b80000a */
[----:B------:R-:W-:Y:S01]  /*74d0*/  UMOV UR40, 0x0 ;  /* 0x0000000000287882 */ /* 0x000fe20000000000 */
[----:B------:R-:W-:Y:S01]  /*74e0*/  UMOV UR41, 0x4408490 ;  /* 0x0440849000297882 */ /* 0x000fe20000000000 */
[----:B------:R0:W-:Y:S01]  /*74f0*/  UTCHMMA gdesc[UR20], gdesc[UR26], tmem[UR10], tmem[UR34], idesc[UR35], UPT ;  /* 0x00ff221a140075ea */ /* 0x0001e2000b80000a */
[----:B------:R-:W-:Y:S01]  /*7500*/  UMOV UR6, UR6 ;  /* 0x0000000600067c82 */ /* 0x000fe20008000000 */
[----:B------:R0:W-:Y:S01]  /*7510*/  UTCHMMA gdesc[UR8], gdesc[UR30], tmem[UR29], tmem[UR36], idesc[UR37], UPT ;  /* 0x00ff241e080075ea */ /* 0x0001e2000b80001d */
[----:B------:R0:W-:Y:S01]  /*7520*/  UTCHMMA gdesc[UR20], gdesc[UR32], tmem[UR38], tmem[UR40], idesc[UR41], UPT ;  /* 0x00ff2820140075ea */ /* 0x0001e2000b800026 */
[----:B------:R0:W-:Y:S01]  /*7530*/  UTCBAR [UR6], URZ ;  /* 0x000000ff060073e9 */ /* 0x0001e200080000ff */
[----:B------:R-:W-:Y:S01]  /*7540*/  NOP ;  /* 0x0000000000007918 */ /* 0x000fe20000000000 */
.L_x_9:
[----:B------:R-:W-:Y:S02]  /*7550*/  UIADD3 UR5, UPT, UPT, UR5, 0x1, URZ ;  /* 0x0000000105057890 */ /* 0x000fe4000fffe0ff */
[----:B------:R-:W-:Y:S02]  /*7560*/  UIADD3 UR17, UPT, UPT, UR17, -0x1, URZ ;  /* 0xffffffff11117890 */ /* 0x000fe4000fffe0ff */
[----:B------:R-:W-:Y:S02]  /*7570*/  UISETP.GT.AND UP2, UPT, UR5, 0x1, UPT ;  /* 0x000000010500788c */ /* 0x000fe4000bf44270 */
[----:B------:R-:W-:Y:S02]  /*7580*/  UIADD3 UR12, UPT, UPT, UR12, -0x20, URZ ;  /* 0xffffffe00c0c7890 */ /* 0x000fe4000fffe0ff */
[----:B0-----:R-:W-:Y:S02]  /*7590*/  USEL UR6, URZ, 0x1, !UP2 ;  /* 0x00000001ff067887 */ /* 0x001fe4000d000000 */
[----:B------:R-:W-:-:S02]  /*75a0*/  USEL UR5, UR5, URZ, !UP2 ;  /* 0x000000ff05057287 */ /* 0x000fc4000d000000 */
[----:B------:R-:W-:Y:S02]  /*75b0*/  UISETP.NE.U32.AND UP2, UPT, UR17, URZ, UPT ;  /* 0x000000ff1100728c */ /* 0x000fe4000bf45070 */
[----:B------:R-:W-:-:S03]  /*75c0*/  ULOP3.LUT UR7, UR4, UR6, URZ, 0x3c, !UPT ;  /* 0x0000000604077292 */ /* 0x000fc6000f8e3cff */
[----:B------:R-:W-:-:S04]  /*75d0*/  UMOV UR6, UR4 ;  /* 0x0000000400067c82 */ /* 0x000fc80008000000 */
[----:B------:R-:W-:Y:S01]  /*75e0*/  UMOV UR4, UR7 ;  /* 0x0000000700047c82 */ /* 0x000fe20008000000 */
[----:B------:R-:W-:Y:S05]  /*75f0*/  BRA.U UP2, `(.L_x_10) ;  /* 0xffffffe902ac7547 */ /* 0x000fea000b83ffff */
.L_x_7:
[----:B------:R-:W-:-:S09]  /*7600*/  UISETP.GE.AND UP1, UPT, UR28, 0x20, UPT ;  /* 0x000000201c00788c */ /* 0x000fd2000bf26270 */
[----:B------:R-:W-:Y:S05]  /*7610*/  BRA.U !UP1, `(.L_x_11) ;  /* 0x0000000109107547 */ /* 0x000fea000b800000 */
[----:B------:R-:W-:-:S06]  /*7620*/  USHF.L.U32 UR6, UR6, 0x1f, URZ ;  /* 0x0000001f06067899 */ /* 0x000fcc00080006ff */
[----:B------:R-:W-:-:S04]  /*7630*/  IMAD.U32 R4, RZ, RZ, UR6 ;  /* 0x00000006ff047e24 */ /* 0x000fc8000f8e00ff */
[----:B------:R-:W1:Y:S02]  /*7640*/  SYNCS.PHASECHK.TRANS64.TRYWAIT P0, [UR13], R4 ;  /* 0x00000004ff0075a7 */ /* 0x000e64000800110d */
[----:B-1----:R-:W-:Y:S05]  /*7650*/  @!P0 BRA `(.L_x_12) ;  /* 0x0000004400708947 */ /* 0x002fea0003800000 */
.L_x_11:
[----:B------:R-:W-:Y:S01]  /*7660*/  BAR.SYNC.DEFER_BLOCKING 0x0 ;  /* 0x0000000000007b1d */ /* 0x000fe20000010000 */
[C---:B------:R-:W-:Y:S01]  /*7670*/  IMAD.SHL.U32 R134, R133.reuse, 0x200, RZ ;  /* 0x0000020085867824 */ /* 0x040fe200078e00ff */
[C-C-:B------:R-:W-:Y:S01]  /*7680*/  LOP3.LUT R153, R132.reuse, 0x4, R3.reuse, 0xfe, !PT ;  /* 0x0000000484997812 */ /* 0x140fe200078efe03 */
[C---:B------:R-:W-:Y:S01]  /*7690*/  IMAD.SHL.U32 R135, R133.reuse, 0x20, RZ ;  /* 0x0000002085877824 */ /* 0x040fe200078e00ff */
[----:B------:R-:W-:Y:S01]  /*76a0*/  LOP3.LUT R149, R132, 0xc, R3, 0xfe, !PT ;  /* 0x0000000c84957812 */ /* 0x000fe200078efe03 */
[C---:B------:R-:W-:Y:S01]  /*76b0*/  IMAD.SHL.U32 R136, R133.reuse, 0x10, RZ ;  /* 0x0000001085887824 */ /* 0x040fe200078e00ff */
[----:B------:R-:W1:Y:S01]  /*76c0*/  LDCU.128 UR12, c[0x0][0x390] ;  /* 0x00007200ff0c77ac */ /* 0x000e620008000c00 */
[----:B------:R-:W-:Y:S01]  /*76d0*/  IMAD.SHL.U32 R137, R133, 0x8, RZ ;  /* 0x0000000885897824 */ /* 0x000fe200078e00ff */
[----:B------:R-:W-:Y:S01]  /*76e0*/  LOP3.LUT R134, R134, 0x2000, RZ, 0xc0, !PT ;  /* 0x0000200086867812 */ /* 0x000fe200078ec0ff */
[----:B0-----:R-:W0:Y:S01]  /*76f0*/  LDCU UR4, c[0x0][0x3b4] ;  /* 0x00007680ff0477ac */ /* 0x001e220008000800 */
[----:B------:R-:W-:-:S02]  /*7700*/  LOP3.LUT R135, R135, 0x1000, RZ, 0xc0, !PT ;  /* 0x0000100087877812 */ /* 0x000fc400078ec0ff */
[----:B------:R-:W-:Y:S01]  /*7710*/  LOP3.LUT R136, R136, 0xf0, RZ, 0xc0, !PT ;  /* 0x000000f088887812 */ /* 0x000fe200078ec0ff */
[----:B------:R-:W2:Y:S01]  /*7720*/  LDCU UR5, c[0x0][0x39c] ;  /* 0x00007380ff0577ac */ /* 0x000ea20008000800 */
[----:B------:R-:W-:Y:S02]  /*7730*/  IADD3 R138, PT, PT, R135, UR11, R134 ;  /* 0x0000000b878a7c10 */ /* 0x000fe4000fffe086 */
[----:B------:R-:W-:Y:S01]  /*7740*/  LOP3.LUT R137, R137, 0x300, RZ, 0xc0, !PT ;  /* 0x0000030089897812 */ /* 0x000fe200078ec0ff */
[----:B------:R-:W3:Y:S01]  /*7750*/  LDCU UR6, c[0x0][0x39c] ;  /* 0x00007380ff0677ac */ /* 0x000ee20008000800 */
[C---:B------:R-:W-:Y:S02]  /*7760*/  LOP3.LUT R133, R132.reuse, R3, RZ, 0xfc, !PT ;  /* 0x0000000384857212 */ /* 0x040fe400078efcff */
[C-C-:B------:R-:W-:Y:S01]  /*7770*/  LOP3.LUT R135, R132.reuse, 0x1c, R3.reuse, 0xfe, !PT ;  /* 0x0000001c84877812 */ /* 0x140fe200078efe03 */
[----:B------:R-:W4:Y:S01]  /*7780*/  LDCU UR7, c[0x0][0x39c] ;  /* 0x00007380ff0777ac */ /* 0x000f220008000800 */
[--C-:B------:R-:W-:Y:S01]  /*7790*/  LOP3.LUT R134, R132, 0x18, R3.reuse, 0xfe, !PT ;  /* 0x0000001884867812 */ /* 0x100fe200078efe03 */
[----:B------:R-:W5:Y:S02]  /*77a0*/  @!P5 SYNCS.CCTL.IV [UR11+0x12000] ;  /* 0x01200000ff00d9b1 */ /* 0x000f64000800000b */
[----:B-----5:R-:W-:Y:S01]  /*77b0*/  BAR.SYNC.DEFER_BLOCKING 0x0 ;  /* 0x0000000000007b1d */ /* 0x020fe20000010000 */
[C---:B-1----:R-:W-:Y:S01]  /*77c0*/  ISETP.GE.AND P0, PT, R2.reuse, UR14, PT ;  /* 0x0000000e02007c0c */ /* 0x042fe2000bf06270 */
[----:B0-----:R-:W-:Y:S01]  /*77d0*/  IMAD R2, R2, UR4, RZ ;  /* 0x0000000402027c24 */ /* 0x001fe2000f8e02ff */
[----:B------:R-:W-:-:S02]  /*77e0*/  LOP3.LUT R145, R132, 0x14, R3, 0xfe, !PT ;  /* 0x0000001484917812 */ /* 0x000fc400078efe03 */
[C-C-:B------:R-:W-:Y:S01]  /*77f0*/  LOP3.LUT R147, R132.reuse, 0x10, R3.reuse, 0xfe, !PT ;  /* 0x0000001084937812 */ /* 0x140fe200078efe03 */
[----:B------:R-:W0:Y:S01]  /*7800*/  LDCU UR4, c[0x0][0x39c] ;  /* 0x00007380ff0477ac */ /* 0x000e220008000800 */
[----:B------:R-:W1:Y:S01]  /*7810*/  LDTM.x128 R4, tmem[UR16] ;  /* 0x00000010000479ee */ /* 0x000e6200083c0000 */
[----:B------:R-:W-:Y:S02]  /*7820*/  LOP3.LUT R151, R132, 0x8, R3, 0xfe, !PT ;  /* 0x0000000884977812 */ /* 0x000fe400078efe03 */
[----:B------:R-:W-:Y:S02]  /*7830*/  IADD3 R3, PT, PT, R137, R138, R136 ;  /* 0x0000008a89037210 */ /* 0x000fe40007ffe088 */
[----:B------:R-:W-:Y:S02]  /*7840*/  LEA R0, R0, UR11, 0x4 ;  /* 0x0000000b00007c11 */ /* 0x000fe4000f8e20ff */
[----:B------:R-:W-:Y:S02]  /*7850*/  ISETP.LT.AND P1, PT, R153, UR15, !P0 ;  /* 0x0000000f99007c0c */ /* 0x000fe4000c721270 */
[----:B------:R-:W-:-:S02]  /*7860*/  ISETP.LT.AND P3, PT, R151, UR15, !P0 ;  /* 0x0000000f97007c0c */ /* 0x000fc4000c761270 */
[----:B------:R-:W-:Y:S01]  /*7870*/  ISETP.LT.AND P2, PT, R149, UR15, !P0 ;  /* 0x0000000f95007c0c */ /* 0x000fe2000c741270 */
[----:B------:R-:W5:Y:S01]  /*7880*/  @!P5 SYNCS.CCTL.IV [UR11+0x12008] ;  /* 0x01200800ff00d9b1 */ /* 0x000f62000800000b */
[----:B------:R-:W-:Y:S01]  /*7890*/  NOP ;  /* 0x0000000000007918 */ /* 0x000fe20000000000 */
[----:B------:R-:W-:Y:S02]  /*78a0*/  ISETP.LT.AND P5, PT, R147, UR15, !P0 ;  /* 0x0000000f93007c0c */ /* 0x000fe4000c7a1270 */
[----:B-1----:R-:W-:Y:S02]  /*78b0*/  F2FP.BF16.F32.PACK_AB R36, R40, R36 ;  /* 0x000000242824723e */ /* 0x002fe400000010ff */
[----:B------:R-:W1:Y:S01]  /*78c0*/  LDC R40, c[0x0][0x3b8] ;  /* 0x0000ee00ff287b82 */ /* 0x000e620000000800 */
[----:B------:R-:W-:Y:S02]  /*78d0*/  F2FP.BF16.F32.PACK_AB R142, R24, R20 ;  /* 0x00000014188e723e */ /* 0x000fe400000010ff */
[----:B------:R-:W-:-:S02]  /*78e0*/  F2FP.BF16.F32.PACK_AB R24, R41, R37 ;  /* 0x000000252918723e */ /* 0x000fc400000010ff */
[----:B------:R-:W-:Y:S02]  /*78f0*/  LEA R41, P4, R2, UR12, 0x1 ;  /* 0x0000000c02297c11 */ /* 0x000fe4000f8808ff */
[----:B------:R-:W-:Y:S02]  /*7900*/  F2FP.BF16.F32.PACK_AB R140, R8, R4 ;  /* 0x00000004088c723e */ /* 0x000fe400000010ff */
[----:B------:R-:W-:Y:S02]  /*7910*/  F2FP.BF16.F32.PACK_AB R37, R48, R44 ;  /* 0x0000002c3025723e */ /* 0x000fe400000010ff */
[----:B------:R-:W-:Y:S02]  /*7920*/  F2FP.BF16.F32.PACK_AB R8, R10, R6 ;  /* 0x000000060a08723e */ /* 0x000fe400000010ff */
[----:B------:R-:W-:Y:S02]  /*7930*/  F2FP.BF16.F32.PACK_AB R44, R73, R69 ;  /* 0x00000045492c723e */ /* 0x000fe400000010ff */
[----:B------:R-:W-:-:S02]  /*7940*/  F2FP.BF16.F32.PACK_AB R138, R25, R21 ;  /* 0x00000015198a723e */ /* 0x000fc400000010ff */
[----:B------:R-:W-:Y:S02]  /*7950*/  F2FP.BF16.F32.PACK_AB R6, R27, R23 ;  /* 0x000000171b06723e */ /* 0x000fe400000010ff */
[----:B------:R-:W-:Y:S02]  /*7960*/  F2FP.BF16.F32.PACK_AB R69, R80, R76 ;  /* 0x0000004c5045723e */ /* 0x000fe400000010ff */
[----:B------:R-:W-:Y:S02]  /*7970*/  LEA.HI.X.SX32 R2, R2, UR13, 0x1, P4 ;  /* 0x0000000d02027c11 */ /* 0x000fe4000a0f0eff */
[----:B------:R-:W-:Y:S01]  /*7980*/  F2FP.BF16.F32.PACK_AB R25, R49, R45 ;  /* 0x0000002d3119723e */ /* 0x000fe200000010ff */
[----:B-1----:R-:W-:Y:S01]  /*7990*/  IMAD R20, R153, R40, RZ ;  /* 0x0000002899147224 */ /* 0x002fe200078e02ff */
[----:B------:R-:W-:Y:S01]  /*79a0*/  F2FP.BF16.F32.PACK_AB R141, R16, R12 ;  /* 0x0000000c108d723e */ /* 0x000fe200000010ff */
[----:B------:R-:W-:Y:S01]  /*79b0*/  IMAD R21, R133, R40, RZ ;  /* 0x0000002885157224 */ /* 0x000fe200078e02ff */
[----:B------:R-:W-:Y:S01]  /*79c0*/  F2FP.BF16.F32.PACK_AB R48, R74, R70 ;  /* 0x000000464a30723e */ /* 0x000fe200000010ff */
[----:B------:R-:W-:Y:S01]  /*79d0*/  IMAD R23, R149, R40, RZ ;  /* 0x0000002895177224 */ /* 0x000fe200078e02ff */
[----:B------:R-:W-:-:S02]  /*79e0*/  LEA R80, P6, R20, R41, 0x1 ;  /* 0x0000002914507211 */ /* 0x000fc400078c08ff */
[----:B------:R-:W-:Y:S02]  /*79f0*/  F2FP.BF16.F32.PACK_AB R45, R81, R77 ;  /* 0x0000004d512d723e */ /* 0x000fe400000010ff */
[----:B------:R-:W-:Y:S01]  /*7a00*/  F2FP.BF16.F32.PACK_AB R10, R26, R22 ;  /* 0x000000161a0a723e */ /* 0x000fe200000010ff */
[----:B------:R-:W-:Y:S01]  /*7a10*/  IMAD R22, R151, R40, RZ ;  /* 0x0000002897167224 */ /* 0x000fe200078e02ff */
[----:B------:R-:W-:Y:S01]  /*7a20*/  F2FP.BF16.F32.PACK_AB R143, R32, R28 ;  /* 0x0000001c208f723e */ /* 0x000fe200000010ff */
[----:B------:R-:W-:Y:S01]  /*7a30*/  IMAD R28, R147, R40, RZ ;  /* 0x00000028931c7224 */ /* 0x000fe200078e02ff */
[----:B------:R-:W-:Y:S02]  /*7a40*/  F2FP.BF16.F32.PACK_AB R16, R42, R38 ;  /* 0x000000262a10723e */ /* 0x000fe400000010ff */
[----:B------:R-:W-:Y:S01]  /*7a50*/  F2FP.BF16.F32.PACK_AB R70, R88, R84 ;  /* 0x000000545846723e */ /* 0x000fe200000010ff */
[----:B-----5:R-:W-:Y:S01]  /*7a60*/  STS.128 [R3], R140 ;  /* 0x0000008c03007388 */ /* 0x020fe20000000c00 */
[----:B------:R-:W-:Y:S01]  /*7a70*/  LEA.HI.X.SX32 R81, R20, R2, 0x1, P6 ;  /* 0x0000000214517211 */ /* 0x000fe200030f0eff */
[----:B------:R-:W-:Y:S01]  /*7a80*/  IMAD R20, R145, R40, RZ ;  /* 0x0000002891147224 */ /* 0x000fe200078e02ff */
[----:B------:R-:W-:-:S02]  /*7a90*/  LEA R42, P4, R21, R41, 0x1 ;  /* 0x00000029152a7211 */ /* 0x000fc400078808ff */
[----:B------:R-:W-:Y:S02]  /*7aa0*/  LEA R84, P6, R23, R41, 0x1 ;  /* 0x0000002917547211 */ /* 0x000fe400078c08ff */
[----:B------:R-:W-:Y:S02]  /*7ab0*/  F2FP.BF16.F32.PACK_AB R137, R17, R13 ;  /* 0x0000000d1189723e */ /* 0x000fe400000010ff */
[----:B------:R-:W-:Y:S02]  /*7ac0*/  F2FP.BF16.F32.PACK_AB R17, R50, R46 ;  /* 0x0000002e3211723e */ /* 0x000fe400000010ff */
[----:B------:R-:W-:Y:S02]  /*7ad0*/  F2FP.BF16.F32.PACK_AB R12, R43, R39 ;  /* 0x000000272b0c723e */ /* 0x000fe400000010ff */
[----:B------:R-:W-:Y:S02]  /*7ae0*/  F2FP.BF16.F32.PACK_AB R46, R89, R85 ;  /* 0x00000055592e723e */ /* 0x000fe400000010ff */
[----:B------:R-:W-:-:S02]  /*7af0*/  F2FP.BF16.F32.PACK_AB R136, R9, R5 ;  /* 0x000000050988723e */ /* 0x000fc400000010ff */
[----:B------:R-:W-:Y:S02]  /*7b00*/  F2FP.BF16.F32.PACK_AB R4, R11, R7 ;  /* 0x000000070b04723e */ /* 0x000fe400000010ff */
[----:B------:R-:W-:Y:S02]  /*7b10*/  F2FP.BF16.F32.PACK_AB R49, R82, R78 ;  /* 0x0000004e5231723e */ /* 0x000fe400000010ff */
[----:B------:R-:W-:Y:S02]  /*7b20*/  F2FP.BF16.F32.PACK_AB R50, R90, R86 ;  /* 0x000000565a32723e */ /* 0x000fe400000010ff */
[-C--:B------:R-:W-:Y:S01]  /*7b30*/  LEA.HI.X.SX32 R43, R21, R2.reuse, 0x1, P4 ;  /* 0x00000002152b7211 */ /* 0x080fe200020f0eff */
[----:B------:R-:W-:Y:S01]  /*7b40*/  IMAD R21, R40, 0x20, R21 ;  /* 0x0000002028157824 */ /* 0x000fe200078e0215 */
[----:B------:R-:W-:Y:S01]  /*7b50*/  LEA.HI.X.SX32 R85, R23, R2, 0x1, P6 ;  /* 0x0000000217557211 */ /* 0x000fe200030f0eff */
[----:B------:R-:W-:Y:S01]  /*7b60*/  IMAD R23, R135, R40, RZ ;  /* 0x0000002887177224 */ /* 0x000fe200078e02ff */
[----:B------:R-:W-:-:S02]  /*7b70*/  F2FP.BF16.F32.PACK_AB R9, R18, R14 ;  /* 0x0000000e1209723e */ /* 0x000fc400000010ff */
[----:B------:R-:W-:Y:S02]  /*7b80*/  F2FP.BF16.F32.PACK_AB R5, R19, R15 ;  /* 0x0000000f1305723e */ /* 0x000fe400000010ff */
[----:B------:R-:W-:Y:S02]  /*7b90*/  F2FP.BF16.F32.PACK_AB R139, R33, R29 ;  /* 0x0000001d218b723e */ /* 0x000fe400000010ff */
[----:B------:R-:W-:Y:S02]  /*7ba0*/  F2FP.BF16.F32.PACK_AB R11, R34, R30 ;  /* 0x0000001e220b723e */ /* 0x000fe400000010ff */
[----:B------:R-:W-:Y:S01]  /*7bb0*/  F2FP.BF16.F32.PACK_AB R7, R35, R31 ;  /* 0x0000001f2307723e */ /* 0x000fe200000010ff */
[----:B------:R-:W-:Y:S01]  /*7bc0*/  STS.128 [R3+0x400], R136 ;  /* 0x0004008803007388 */ /* 0x000fe20000000c00 */
[-C--:B------:R-:W-:Y:S02]  /*7bd0*/  LEA R82, P4, R22, R41.reuse, 0x1 ;  /* 0x0000002916527211 */ /* 0x080fe400078808ff */
[----:B------:R-:W-:Y:S01]  /*7be0*/  LEA R86, P6, R28, R41, 0x1 ;  /* 0x000000291c567211 */ /* 0x000fe200078c08ff */
[----:B------:R-:W-:Y:S01]  /*7bf0*/  STS.128 [R3+0x800], R8 ;  /* 0x0008000803007388 */ /* 0x000fe20000000c00 */
[----:B------:R-:W-:-:S02]  /*7c00*/  F2FP.BF16.F32.PACK_AB R26, R57, R53 ;  /* 0x00000035391a723e */ /* 0x000fc400000010ff */
[----:B------:R-:W-:Y:S01]  /*7c10*/  F2FP.BF16.F32.PACK_AB R18, R58, R54 ;  /* 0x000000363a12723e */ /* 0x000fe200000010ff */
[----:B------:R-:W-:Y:S01]  /*7c20*/  STS.128 [R3+0xc00], R4 ;  /* 0x000c000403007388 */ /* 0x000fe20000000c00 */
[----:B------:R-:W-:Y:S02]  /*7c30*/  F2FP.BF16.F32.PACK_AB R53, R83, R79 ;  /* 0x0000004f5335723e */ /* 0x000fe400000010ff */
[----:B------:R-:W-:Y:S01]  /*7c40*/  F2FP.BF16.F32.PACK_AB R54, R91, R87 ;  /* 0x000000575b36723e */ /* 0x000fe200000010ff */
[----:B------:R-:W-:Y:S01]  /*7c50*/  BAR.SYNC.DEFER_BLOCKING 0x0 ;  /* 0x0000000000007b1d */ /* 0x000fe20000010000 */
[----:B------:R-:W-:Y:S01]  /*7c60*/  LEA.HI.X.SX32 R83, R22, R2, 0x1, P4 ;  /* 0x0000000216537211 */ /* 0x000fe200020f0eff */
[----:B------:R-:W-:Y:S01]  /*7c70*/  IMAD R22, R134, R40, RZ ;  /* 0x0000002886167224 */ /* 0x000fe200078e02ff */
[----:B------:R-:W-:Y:S02]  /*7c80*/  LEA.HI.X.SX32 R87, R28, R2, 0x1, P6 ;  /* 0x000000021c577211 */ /* 0x000fe400030f0eff */
[----:B------:R-:W-:-:S02]  /*7c90*/  LEA R88, P6, R20, R41, 0x1 ;  /* 0x0000002914587211 */ /* 0x000fc400078c08ff */
[----:B------:R-:W-:Y:S02]  /*7ca0*/  F2FP.BF16.F32.PACK_AB R38, R56, R52 ;  /* 0x000000343826723e */ /* 0x000fe400000010ff */
[----:B------:R-:W-:Y:S02]  /*7cb0*/  LEA.HI.X.SX32 R89, R20, R2, 0x1, P6 ;  /* 0x0000000214597211 */ /* 0x000fe400030f0eff */
[----:B------:R-:W-:Y:S02]  /*7cc0*/  LEA R90, P6, R22, R41, 0x1 ;  /* 0x00000029165a7211 */ /* 0x000fe400078c08ff */
[----:B------:R-:W-:Y:S02]  /*7cd0*/  F2FP.BF16.F32.PACK_AB R52, R75, R71 ;  /* 0x000000474b34723e */ /* 0x000fe400000010ff */
[----:B------:R-:W-:Y:S02]  /*7ce0*/  F2FP.BF16.F32.PACK_AB R71, R96, R92 ;  /* 0x0000005c6047723e */ /* 0x000fe400000010ff */
[----:B------:R-:W-:-:S02]  /*7cf0*/  LEA.HI.X.SX32 R91, R22, R2, 0x1, P6 ;  /* 0x00000002165b7211 */ /* 0x000fc400030f0eff */
[----:B------:R-:W-:Y:S02]  /*7d00*/  LEA R92, P6, R23, R41, 0x1 ;  /* 0x00000029175c7211 */ /* 0x000fe400078c08ff */
[----:B------:R-:W-:Y:S02]  /*7d10*/  F2FP.BF16.F32.PACK_AB R13, R51, R47 ;  /* 0x0000002f330d723e */ /* 0x000fe400000010ff */
[----:B------:R-:W-:Y:S01]  /*7d20*/  F2FP.BF16.F32.PACK_AB R47, R97, R93 ;  /* 0x0000005d612f723e */ /* 0x000fe200000010ff */
[----:B------:R-:W-:Y:S01]  /*7d30*/  LDS.128 R8, [R0+0x2000] ;  /* 0x0020000000087984 */ /* 0x000fe20000000c00 */
[----:B------:R-:W-:Y:S02]  /*7d40*/  F2FP.BF16.F32.PACK_AB R51, R98, R94 ;  /* 0x0000005e6233723e */ /* 0x000fe400000010ff */
[----:B------:R-:W-:Y:S01]  /*7d50*/  LEA.HI.X.SX32 R93, R23, R2, 0x1, P6 ;  /* 0x00000002175d7211 */ /* 0x000fe200030f0eff */
[C---:B------:R-:W-:Y:S01]  /*7d60*/  IMAD R23, R40.reuse, 0x4, R21 ;  /* 0x0000000428177824 */ /* 0x040fe200078e0215 */
[----:B------:R-:W-:Y:S01]  /*7d70*/  LEA R94, P6, R21, R41, 0x1 ;  /* 0x00000029155e7211 */ /* 0x000fe200078c08ff */
[----:B------:R-:W-:Y:S01]  /*7d80*/  LDS.128 R4, [R0+0x3000] ;  /* 0x0030000000047984 */ /* 0x000fe20000000c00 */
[----:B------:R-:W-:Y:S01]  /*7d90*/  F2FP.BF16.F32.PACK_AB R14, R59, R55 ;  /* 0x000000373b0e723e */ /* 0x000fe200000010ff */
[----:B------:R-:W-:Y:S01]  /*7da0*/  IMAD R29, R40, 0x4, R23 ;  /* 0x00000004281d7824 */ /* 0x000fe200078e0217 */
[----:B------:R-:W-:-:S02]  /*7db0*/  F2FP.BF16.F32.PACK_AB R55, R99, R95 ;  /* 0x0000005f6337723e */ /* 0x000fc400000010ff */
[----:B------:R-:W-:Y:S01]  /*7dc0*/  LEA.HI.X.SX32 R95, R21, R2, 0x1, P6 ;  /* 0x00000002155f7211 */ /* 0x000fe200030f0eff */
[----:B------:R-:W-:Y:S01]  /*7dd0*/  IMAD R31, R40, 0x4, R29 ;  /* 0x00000004281f7824 */ /* 0x000fe200078e021d */
[----:B------:R-:W-:Y:S02]  /*7de0*/  LEA R96, P6, R23, R41, 0x1 ;  /* 0x0000002917607211 */ /* 0x000fe400078c08ff */
[----:B------:R-:W-:Y:S02]  /*7df0*/  F2FP.BF16.F32.PACK_AB R39, R64, R60 ;  /* 0x0000003c4027723e */ /* 0x000fe400000010ff */
[----:B------:R-:W-:Y:S02]  /*7e00*/  F2FP.BF16.F32.PACK_AB R27, R65, R61 ;  /* 0x0000003d411b723e */ /* 0x000fe400000010ff */
[----:B------:R-:W-:Y:S02]  /*7e10*/  F2FP.BF16.F32.PACK_AB R60, R105, R101 ;  /* 0x00000065693c723e */ /* 0x000fe400000010ff */
[----:B------:R-:W-:-:S02]  /*7e20*/  F2FP.BF16.F32.PACK_AB R101, R112, R108 ;  /* 0x0000006c7065723e */ /* 0x000fc400000010ff */
[----:B------:R-:W-:Y:S01]  /*7e30*/  F2FP.BF16.F32.PACK_AB R61, R113, R109 ;  /* 0x0000006d713d723e */ /* 0x000fe200000010ff */
[----:B------:R-:W-:Y:S01]  /*7e40*/  IMAD R109, R40, 0x4, R31 ;  /* 0x00000004286d7824 */ /* 0x000fe200078e021f */
[----:B------:R-:W-:Y:S02]  /*7e50*/  F2FP.BF16.F32.PACK_AB R65, R114, R110 ;  /* 0x0000006e7241723e */ /* 0x000fe400000010ff */
[----:B------:R-:W-:Y:S02]  /*7e60*/  F2FP.BF16.F32.PACK_AB R57, R115, R111 ;  /* 0x0000006f7339723e */ /* 0x000fe400000010ff */
[----:B------:R-:W-:Y:S01]  /*7e70*/  LEA.HI.X.SX32 R97, R23, R2, 0x1, P6 ;  /* 0x0000000217617211 */ /* 0x000fe200030f0eff */
[----:B------:R-:W1:Y:S01]  /*7e80*/  LDS.128 R112, [R0] ;  /* 0x0000000000707984 */ /* 0x000e620000000c00 */
[----:B------:R-:W-:Y:S02]  /*7e90*/  F2FP.BF16.F32.PACK_AB R19, R66, R62 ;  /* 0x0000003e4213723e */ /* 0x000fe400000010ff */
[----:B------:R-:W-:Y:S01]  /*7ea0*/  F2FP.BF16.F32.PACK_AB R15, R67, R63 ;  /* 0x0000003f430f723e */ /* 0x000fe200000010ff */
[----:B------:R-:W-:Y:S01]  /*7eb0*/  LDS.128 R20, [R0+0x1000] ;  /* 0x0010000000147984 */ /* 0x000fe20000000c00 */
[----:B------:R-:W-:-:S02]  /*7ec0*/  LEA R98, P6, R29, R41, 0x1 ;  /* 0x000000291d627211 */ /* 0x000fc400078c08ff */
[----:B------:R-:W-:Y:S01]  /*7ed0*/  F2FP.BF16.F32.PACK_AB R100, R104, R100 ;  /* 0x000000646864723e */ /* 0x000fe200000010ff */
[----:B------:R-:W-:Y:S01]  /*7ee0*/  BAR.SYNC.DEFER_BLOCKING 0x0 ;  /* 0x0000000000007b1d */ /* 0x000fe20000010000 */
[----:B------:R-:W-:Y:S02]  /*7ef0*/  LEA.HI.X.SX32 R99, R29, R2, 0x1, P6 ;  /* 0x000000021d637211 */ /* 0x000fe400030f0eff */
[C---:B------:R-:W-:Y:S02]  /*7f00*/  LEA R104, P6, R31.reuse, R41, 0x1 ;  /* 0x000000291f687211 */ /* 0x040fe400078c08ff */
[----:B------:R-:W-:Y:S02]  /*7f10*/  F2FP.BF16.F32.PACK_AB R68, R72, R68 ;  /* 0x000000444844723e */ /* 0x000fe400000010ff */
[----:B------:R-:W-:Y:S02]  /*7f20*/  LEA.HI.X.SX32 R105, R31, R2, 0x1, P6 ;  /* 0x000000021f697211 */ /* 0x000fe400030f0eff */
[----:B------:R-:W-:-:S02]  /*7f30*/  F2FP.BF16.F32.PACK_AB R64, R106, R102 ;  /* 0x000000666a40723e */ /* 0x000fc400000010ff */
[----:B------:R-:W-:Y:S02]  /*7f40*/  F2FP.BF16.F32.PACK_AB R56, R107, R103 ;  /* 0x000000676b38723e */ /* 0x000fe400000010ff */
[----:B------:R-:W-:Y:S02]  /*7f50*/  F2FP.BF16.F32.PACK_AB R102, R120, R116 ;  /* 0x000000747866723e */ /* 0x000fe400000010ff */
[----:B------:R-:W-:Y:S02]  /*7f60*/  F2FP.BF16.F32.PACK_AB R62, R121, R117 ;  /* 0x00000075793e723e */ /* 0x000fe400000010ff */
[----:B------:R-:W-:Y:S02]  /*7f70*/  F2FP.BF16.F32.PACK_AB R66, R122, R118 ;  /* 0x000000767a42723e */ /* 0x000fe400000010ff */
[----:B------:R-:W-:Y:S02]  /*7f80*/  F2FP.BF16.F32.PACK_AB R58, R123, R119 ;  /* 0x000000777b3a723e */ /* 0x000fe400000010ff */
[----:B------:R-:W-:-:S02]  /*7f90*/  F2FP.BF16.F32.PACK_AB R103, R128, R124 ;  /* 0x0000007c8067723e */ /* 0x000fc400000010ff */
[----:B------:R-:W-:Y:S01]  /*7fa0*/  F2FP.BF16.F32.PACK_AB R63, R129, R125 ;  /* 0x0000007d813f723e */ /* 0x000fe200000010ff */
[----:B------:R-:W-:Y:S01]  /*7fb0*/  STS.128 [R3], R36 ;  /* 0x0000002403007388 */ /* 0x000fe20000000c00 */
[----:B------:R-:W-:Y:S02]  /*7fc0*/  F2FP.BF16.F32.PACK_AB R67, R130, R126 ;  /* 0x0000007e8243723e */ /* 0x000fe400000010ff */
[----:B------:R-:W-:Y:S01]  /*7fd0*/  F2FP.BF16.F32.PACK_AB R59, R131, R127 ;  /* 0x0000007f833b723e */ /* 0x000fe200000010ff */
[----:B------:R-:W-:Y:S01]  /*7fe0*/  STS.128 [R3+0x400], R24 ;  /* 0x0004001803007388 */ /* 0x000fe20000000c00 */
[----:B------:R-:W-:Y:S02]  /*7ff0*/  LEA R106, P6, R109, R41, 0x1 ;  /* 0x000000296d6a7211 */ /* 0x000fe400078c08ff */
[----:B------:R-:W-:Y:S01]  /*8000*/  ISETP.LT.AND P4, PT, R145, UR15, !P0 ;  /* 0x0000000f91007c0c */ /* 0x000fe2000c781270 */
[----:B------:R-:W-:Y:S01]  /*8010*/  STS.128 [R3+0x800], R16 ;  /* 0x0008001003007388 */ /* 0x000fe20000000c00 */
[----:B------:R-:W-:Y:S01]  /*8020*/  LEA.HI.X.SX32 R107, R109, R2, 0x1, P6 ;  /* 0x000000026d6b7211 */ /* 0x000fe200030f0eff */
[----:B------:R-:W-:Y:S01]  /*8030*/  IMAD R109, R40, 0x4, R109 ;  /* 0x00000004286d7824 */ /* 0x000fe200078e026d */
[----:B------:R-:W-:Y:S01]  /*8040*/  ISETP.LT.AND P6, PT, R133, UR15, !P0 ;  /* 0x0000000f85007c0c */ /* 0x000fe2000c7c1270 */
[----:B------:R-:W-:Y:S01]  /*8050*/  STS.128 [R3+0xc00], R12 ;  /* 0x000c000c03007388 */ /* 0x000fe20000000c00 */
[----:B------:R-:W-:Y:S06]  /*8060*/  BAR.SYNC.DEFER_BLOCKING 0x0 ;  /* 0x0000000000007b1d */ /* 0x000fec0000010000 */
[----:B------:R-:W5:Y:S04]  /*8070*/  LDS.128 R76, [R0] ;  /* 0x00000000004c7984 */ /* 0x000f680000000c00 */
[----:B------:R-:W-:Y:S04]  /*8080*/  LDS.128 R32, [R0+0x1000] ;  /* 0x0010000000207984 */ /* 0x000fe80000000c00 */
[----:B------:R-:W-:Y:S04]  /*8090*/  LDS.128 R28, [R0+0x2000] ;  /* 0x00200000001c7984 */ /* 0x000fe80000000c00 */
[----:B------:R-:W-:Y:S01]  /*80a0*/  LDS.128 R24, [R0+0x3000] ;  /* 0x0030000000187984 */ /* 0x000fe20000000c00 */
[----:B------:R-:W-:Y:S06]  /*80b0*/  BAR.SYNC.DEFER_BLOCKING 0x0 ;  /* 0x0000000000007b1d */ /* 0x000fec0000010000 */
[----:B------:R-:W-:Y:S04]  /*80c0*/  STS.128 [R3], R68 ;  /* 0x0000004403007388 */ /* 0x000fe80000000c00 */
[----:B------:R1:W-:Y:S04]  /*80d0*/  STS.128 [R3+0x400], R44 ;  /* 0x0004002c03007388 */ /* 0x0003e80000000c00 */
[----:B------:R5:W-:Y:S04]  /*80e0*/  STS.128 [R3+0x800], R48 ;  /* 0x0008003003007388 */ /* 0x000be80000000c00 */
[----:B------:R0:W-:Y:S01]  /*80f0*/  STS.128 [R3+0xc00], R52 ;  /* 0x000c003403007388 */ /* 0x0001e20000000c00 */
[----:B------:R-:W-:Y:S01]  /*8100*/  BAR.SYNC.DEFER_BLOCKING 0x0 ;  /* 0x0000000000007b1d */ /* 0x000fe20000010000 */
[----:B-1----:R-:W-:-:S02]  /*8110*/  PRMT R46, R112, 0x7632, R46 ;  /* 0x00007632702e7816 */ /* 0x002fc4000000002e */
[C---:B------:R-:W-:Y:S02]  /*8120*/  LOP3.LUT R44, R133.reuse, 0x24, RZ, 0xfc, !PT ;  /* 0x00000024852c7812 */ /* 0x040fe400078efcff */
[----:B------:R-:W-:Y:S02]  /*8130*/  LOP3.LUT R45, R133, 0x20, RZ, 0xfc, !PT ;  /* 0x00000020852d7812 */ /* 0x000fe400078efcff */
[----:B-----5:R-:W-:Y:S02]  /*8140*/  PRMT R48, R76, 0x7632, R48 ;  /* 0x000076324c307816 */ /* 0x020fe40000000030 */
[----:B0-----:R-:W-:Y:S02]  /*8150*/  PRMT R52, R77, 0x7632, R52 ;  /* 0x000076324d347816 */ /* 0x001fe40000000034 */
[----:B------:R-:W-:Y:S01]  /*8160*/  PRMT R47, R78, 0x7632, R47 ;  /* 0x000076324e2f7816 */ /* 0x000fe2000000002f */
[----:B------:R-:W0:Y:S04]  /*8170*/  LDS.128 R72, [R0] ;  /* 0x0000000000487984 */ /* 0x000e280000000c00 */
[----:B------:R-:W-:Y:S04]  /*8180*/  LDS.128 R36, [R0+0x1000] ;  /* 0x0010000000247984 */ /* 0x000fe80000000c00 */
[----:B------:R-:W-:Y:S04]  /*8190*/  LDS.128 R16, [R0+0x2000] ;  /* 0x0020000000107984 */ /* 0x000fe80000000c00 */
[----:B------:R-:W-:Y:S01]  /*81a0*/  LDS.128 R12, [R0+0x3000] ;  /* 0x00300000000c7984 */ /* 0x000fe20000000c00 */
[----:B------:R-:W-:Y:S06]  /*81b0*/  BAR.SYNC.DEFER_BLOCKING 0x0 ;  /* 0x0000000000007b1d */ /* 0x000fec0000010000 */
[----:B------:R-:W-:Y:S01]  /*81c0*/  STS.128 [R3], R100 ;  /* 0x0000006403007388 */ /* 0x000fe20000000c00 */
[----:B0-----:R-:W-:-:S03]  /*81d0*/  PRMT R50, R75, 0x7632, R50 ;  /* 0x000076324b327816 */ /* 0x001fc60000000032 */
[----:B------:R-:W-:Y:S04]  /*81e0*/  STS.128 [R3+0x400], R60 ;  /* 0x0004003c03007388 */ /* 0x000fe80000000c00 */
[----:B------:R-:W-:Y:S04]  /*81f0*/  STS.128 [R3+0x800], R64 ;  /* 0x0008004003007388 */ /* 0x000fe80000000c00 */
[----:B------:R0:W-:Y:S01]  /*8200*/  STS.128 [R3+0xc00], R56 ;  /* 0x000c003803007388 */ /* 0x0001e20000000c00 */
[----:B------:R-:W-:Y:S01]  /*8210*/  BAR.SYNC.DEFER_BLOCKING 0x0 ;  /* 0x0000000000007b1d */ /* 0x000fe20000010000 */
[----:B0-----:R-:W-:-:S05]  /*8220*/  LOP3.LUT R3, R133, 0x2c, RZ, 0xfc, !PT ;  /* 0x0000002c85037812 */ /* 0x001fca00078efcff */
[----:B------:R0:W-:Y:S01]  /*8230*/  @P6 STG.E.U16 desc[UR24][R42.64], R112 ;  /* 0x000000702a006986 */ /* 0x0001e2000c101518 */
[----:B------:R-:W-:-:S03]  /*8240*/  ISETP.LT.AND P6, PT, R134, UR15, !P0 ;  /* 0x0000000f86007c0c */ /* 0x000fc6000c7c1270 */
[----:B------:R1:W-:Y:S01]  /*8250*/  @P1 STG.E.U16 desc[UR24][R80.64], R46 ;  /* 0x0000002e50001986 */ /* 0x0003e2000c101518 */
[----:B------:R-:W-:-:S03]  /*8260*/  ISETP.LT.AND P1, PT, R135, UR15, !P0 ;  /* 0x0000000f87007c0c */ /* 0x000fc6000c721270 */
[----:B------:R-:W-:Y:S01]  /*8270*/  @P3 STG.E.U16 desc[UR24][R82.64], R113 ;  /* 0x0000007152003986 */ /* 0x000fe2000c101518 */
[----:B------:R-:W-:Y:S02]  /*8280*/  ISETP.LT.AND P3, PT, R45, UR15, !P0 ;  /* 0x0000000f2d007c0c */ /* 0x000fe4000c761270 */
[----:B------:R-:W-:Y:S02]  /*8290*/  LOP3.LUT R45, R133, 0x48, RZ, 0xfc, !PT ;  /* 0x00000048852d7812 */ /* 0x000fe400078efcff */
[----:B0-----:R-:W-:Y:S02]  /*82a0*/  PRMT R43, R113, 0x7632, R43 ;  /* 0x00007632712b7816 */ /* 0x001fe4000000002b */
[----:B------:R-:W-:Y:S02]  /*82b0*/  LOP3.LUT R42, R133, 0x28, RZ, 0xfc, !PT ;  /* 0x00000028852a7812 */ /* 0x000fe400078efcff */
[----:B-1----:R-:W-:Y:S01]  /*82c0*/  PRMT R46, R115, 0x7632, R46 ;  /* 0x00007632732e7816 */ /* 0x002fe2000000002e */
[----:B------:R0:W-:Y:S01]  /*82d0*/  @P2 STG.E.U16 desc[UR24][R84.64], R43 ;  /* 0x0000002b54002986 */ /* 0x0001e2000c101518 */
[----:B------:R-:W-:-:S02]  /*82e0*/  ISETP.LT.AND P2, PT, R44, UR15, !P0 ;  /* 0x0000000f2c007c0c */ /* 0x000fc4000c741270 */
[----:B------:R-:W-:Y:S01]  /*82f0*/  PRMT R44, R114, 0x7632, R44 ;  /* 0x00007632722c7816 */ /* 0x000fe2000000002c */
[----:B------:R-:W-:Y:S01]  /*8300*/  @P5 STG.E.U16 desc[UR24][R86.64], R114 ;  /* 0x0000007256005986 */ /* 0x000fe2000c101518 */
[----:B------:R-:W-:Y:S02]  /*8310*/  ISETP.LT.AND P5, PT, R42, UR15, !P0 ;  /* 0x0000000f2a007c0c */ /* 0x000fe4000c7a1270 */
[----:B------:R-:W-:Y:S01]  /*8320*/  LOP3.LUT R42, R133, 0x30, RZ, 0xfc, !PT ;  /* 0x00000030852a7812 */ /* 0x000fe200078efcff */
[----:B------:R-:W-:Y:S01]  /*8330*/  @P4 STG.E.U16 desc[UR24][R88.64], R44 ;  /* 0x0000002c58004986 */ /* 0x000fe2000c101518 */
[----:B------:R-:W-:Y:S02]  /*8340*/  ISETP.LT.AND P4, PT, R3, UR15, !P0 ;  /* 0x0000000f03007c0c */ /* 0x000fe4000c781270 */
[----:B------:R-:W-:Y:S01]  /*8350*/  LOP3.LUT R3, R133, 0x34, RZ, 0xfc, !PT ;  /* 0x0000003485037812 */ /* 0x000fe200078efcff */
[----:B------:R-:W-:Y:S01]  /*8360*/  @P6 STG.E.U16 desc[UR24][R90.64], R115 ;  /* 0x000000735a006986 */ /* 0x000fe2000c101518 */
[----:B------:R-:W-:-:S02]  /*8370*/  ISETP.LT.AND P6, PT, R42, UR15, !P0 ;  /* 0x0000000f2a007c0c */ /* 0x000fc4000c7c1270 */
[----:B------:R-:W-:Y:S01]  /*8380*/  LOP3.LUT R42, R133, 0x38, RZ, 0xfc, !PT ;  /* 0x00000038852a7812 */ /* 0x000fe200078efcff */
[----:B------:R-:W-:Y:S01]  /*8390*/  @P1 STG.E.U16 desc[UR24][R92.64], R46 ;  /* 0x0000002e5c001986 */ /* 0x000fe2000c101518 */
[----:B------:R-:W-:Y:S02]  /*83a0*/  ISETP.LT.AND P1, PT, R3, UR15, !P0 ;  /* 0x0000000f03007c0c */ /* 0x000fe4000c721270 */
[----:B------:R-:W-:Y:S01]  /*83b0*/  LOP3.LUT R3, R133, 0x3c, RZ, 0xfc, !PT ;  /* 0x0000003c85037812 */ /* 0x000fe200078efcff */
[----:B------:R-:W-:Y:S01]  /*83c0*/  @P3 STG.E.U16 desc[UR24][R94.64], R76 ;  /* 0x0000004c5e003986 */ /* 0x000fe2000c101518 */
[----:B------:R-:W-:-:S03]  /*83d0*/  ISETP.LT.AND P3, PT, R42, UR15, !P0 ;  /* 0x0000000f2a007c0c */ /* 0x000fc6000c761270 */
[----:B------:R1:W-:Y:S01]  /*83e0*/  @P2 STG.E.U16 desc[UR24][R96.64], R48 ;  /* 0x0000003060002986 */ /* 0x0003e2000c101518 */
[----:B------:R-:W-:Y:S02]  /*83f0*/  ISETP.LT.AND P2, PT, R3, UR15, !P0 ;  /* 0x0000000f03007c0c */ /* 0x000fe4000c741270 */
[----:B------:R-:W-:Y:S01]  /*8400*/  LOP3.LUT R3, R133, 0x40, RZ, 0xfc, !PT ;  /* 0x0000004085037812 */ /* 0x000fe200078efcff */
[----:B------:R-:W-:Y:S03]  /*8410*/  @P5 STG.E.U16 desc[UR24][R98.64], R77 ;  /* 0x0000004d62005986 */ /* 0x000fe6000c101518 */
[----:B------:R-:W-:Y:S01]  /*8420*/  ISETP.LT.AND P5, PT, R3, UR15, !P0 ;  /* 0x0000000f03007c0c */ /* 0x000fe2000c7a1270 */
[----:B------:R-:W-:Y:S01]  /*8430*/  @P4 STG.E.U16 desc[UR24][R104.64], R52 ;  /* 0x0000003468004986 */ /* 0x000fe2000c101518 */
[-C--:B------:R-:W-:Y:S02]  /*8440*/  LEA R42, P4, R109, R41.reuse, 0x1 ;  /* 0x000000296d2a7211 */ /* 0x080fe400078808ff */
[----:B------:R-:W-:Y:S01]  /*8450*/  LOP3.LUT R3, R133, 0x44, RZ, 0xfc, !PT ;  /* 0x0000004485037812 */ /* 0x000fe200078efcff */
[----:B------:R-:W-:Y:S01]  /*8460*/  @P6 STG.E.U16 desc[UR24][R106.64], R78 ;  /* 0x0000004e6a006986 */ /* 0x000fe2000c101518 */
[-C--:B0-----:R-:W-:Y:S01]  /*8470*/  LEA.HI.X.SX32 R43, R109, R2.reuse, 0x1, P4 ;  /* 0x000000026d2b7211 */ /* 0x081fe200020f0eff */
[C---:B------:R-:W-:Y:S01]  /*8480*/  IMAD R109, R40.reuse, 0x4, R109 ;  /* 0x00000004286d7824 */ /* 0x040fe200078e026d */
[----:B------:R-:W-:Y:S01]  /*8490*/  ISETP.LT.AND P4, PT, R3, UR15, !P0 ;  /* 0x0000000f03007c0c */ /* 0x000fe2000c781270 */
[----:B------:R-:W0:Y:S01]  /*84a0*/  LDS.128 R52, [R0] ;  /* 0x0000000000347984 */ /* 0x000e220000000c00 */
[----:B-1----:R-:W-:Y:S01]  /*84b0*/  LOP3.LUT R48, R133, 0x4c, RZ, 0xfc, !PT ;  /* 0x0000004c85307812 */ /* 0x002fe200078efcff */
[C---:B------:R-:W-:Y:S01]  /*84c0*/  IMAD R3, R40.reuse, 0x4, R109 ;  /* 0x0000000428037824 */ /* 0x040fe200078e026d */
[-C--:B------:R-:W-:Y:S01]  /*84d0*/  LEA R44, P6, R109, R41.reuse, 0x1 ;  /* 0x000000296d2c7211 */ /* 0x080fe200078c08ff */
[----:B------:R1:W-:Y:S01]  /*84e0*/  @P1 STG.E.U16 desc[UR24][R42.64], R47 ;  /* 0x0000002f2a001986 */ /* 0x0003e2000c101518 */
[----:B------:R-:W-:Y:S01]  /*84f0*/  ISETP.LT.AND P1, PT, R45, UR4, !P0 ;  /* 0x000000042d007c0c */ /* 0x000fe2000c721270 */
[----:B------:R-:W5:Y:S01]  /*8500*/  LDCU UR4, c[0x0][0x39c] ;  /* 0x00007380ff0477ac */ /* 0x000f620008000800 */
[----:B------:R-:W-:Y:S01]  /*8510*/  LEA.HI.X.SX32 R45, R109, R2, 0x1, P6 ;  /* 0x000000026d2d7211 */ /* 0x000fe200030f0eff */
[----:B------:R-:W-:Y:S01]  /*8520*/  IMAD R49, R40, 0x4, R3 ;  /* 0x0000000428317824 */ /* 0x000fe200078e0203 */
[----:B------:R-:W-:-:S03]  /*8530*/  LEA R46, P6, R3, R41, 0x1 ;  /* 0x00000029032e7211 */ /* 0x000fc600078c08ff */
[----:B------:R-:W-:Y:S01]  /*8540*/  @P3 STG.E.U16 desc[UR24][R44.64], R79 ;  /* 0x0000004f2c003986 */ /* 0x000fe2000c101518 */
[----:B--2---:R-:W-:Y:S01]  /*8550*/  ISETP.LT.AND P3, PT, R48, UR5, !P0 ;  /* 0x0000000530007c0c */ /* 0x004fe2000c761270 */
[----:B------:R-:W2:Y:S01]  /*8560*/  LDCU UR5, c[0x0][0x39c] ;  /* 0x00007380ff0577ac */ /* 0x000ea20008000800 */
[----:B------:R-:W-:Y:S02]  /*8570*/  LOP3.LUT R48, R133, 0x50, RZ, 0xfc, !PT ;  /* 0x0000005085307812 */ /* 0x000fe400078efcff */
[-C--:B-1----:R-:W-:Y:S02]  /*8580*/  LEA.HI.X.SX32 R47, R3, R2.reuse, 0x1, P6 ;  /* 0x00000002032f7211 */ /* 0x082fe400030f0eff */
[----:B------:R-:W-:Y:S02]  /*8590*/  PRMT R43, R79, 0x7632, R43 ;  /* 0x000076324f2b7816 */ /* 0x000fe4000000002b */
[-C--:B------:R-:W-:Y:S02]  /*85a0*/  LEA R42, P6, R49, R41.reuse, 0x1 ;  /* 0x00000029312a7211 */ /* 0x080fe400078c08ff */
[----:B------:R-:W-:Y:S01]  /*85b0*/  LOP3.LUT R3, R133, 0x54, RZ, 0xfc, !PT ;  /* 0x0000005485037812 */ /* 0x000fe200078efcff */
[----:B------:R1:W-:Y:S03]  /*85c0*/  @P2 STG.E.U16 desc[UR24][R46.64], R43 ;  /* 0x0000002b2e002986 */ /* 0x0003e6000c101518 */
[----:B-----5:R-:W-:Y:S01]  /*85d0*/  ISETP.LT.AND P2, PT, R3, UR4, !P0 ;  /* 0x0000000403007c0c */ /* 0x020fe2000c741270 */
[----:B------:R-:W5:Y:S01]  /*85e0*/  LDCU UR4, c[0x0][0x39c] ;  /* 0x00007380ff0477ac */ /* 0x000f620008000800 */
[----:B-1----:R-:W-:Y:S01]  /*85f0*/  LEA.HI.X.SX32 R43, R49, R2, 0x1, P6 ;  /* 0x00000002312b7211 */ /* 0x002fe200030f0eff */
[----:B------:R-:W-:Y:S01]  /*8600*/  IMAD R49, R40, 0x4, R49 ;  /* 0x0000000428317824 */ /* 0x000fe200078e0231 */
[----:B---3--:R-:W-:Y:S01]  /*8610*/  ISETP.LT.AND P6, PT, R48, UR6, !P0 ;  /* 0x0000000630007c0c */ /* 0x008fe2000c7c1270 */
[----:B------:R-:W1:Y:S01]  /*8620*/  LDCU UR6, c[0x0][0x39c] ;  /* 0x00007380ff0677ac */ /* 0x000e620008000800 */
[----:B------:R-:W-:Y:S01]  /*8630*/  LOP3.LUT R48, R133, 0x58, RZ, 0xfc, !PT ;  /* 0x0000005885307812 */ /* 0x000fe200078efcff */
[----:B------:R3:W-:Y:S01]  /*8640*/  @P5 STG.E.U16 desc[UR24][R42.64], R72 ;  /* 0x000000482a005986 */ /* 0x0007e2000c101518 */
[----:B------:R-:W-:Y:S01]  /*8650*/  LEA R44, P5, R49, R41, 0x1 ;  /* 0x00000029312c7211 */ /* 0x000fe200078a08ff */
[----:B------:R-:W-:-:S03]  /*8660*/  IMAD R3, R40, 0x4, R49 ;  /* 0x0000000428037824 */ /* 0x000fc600078e0231 */
[----:B------:R-:W-:Y:S01]  /*8670*/  LEA.HI.X.SX32 R45, R49, R2, 0x1, P5 ;  /* 0x00000002312d7211 */ /* 0x000fe200028f0eff */
[----:B------:R-:W-:Y:S01]  /*8680*/  IMAD R49, R40, 0x4, R3 ;  /* 0x0000000428317824 */ /* 0x000fe200078e0203 */
[----:B------:R-:W-:-:S04]  /*8690*/  LEA R46, P5, R3, R41, 0x1 ;  /* 0x00000029032e7211 */ /* 0x000fc800078a08ff */
[----:B------:R-:W-:Y:S01]  /*86a0*/  LEA.HI.X.SX32 R47, R3, R2, 0x1, P5 ;  /* 0x00000002032f7211 */ /* 0x000fe200028f0eff */
[----:B------:R-:W-:Y:S01]  /*86b0*/  IMAD R3, R40, 0x4, R49 ;  /* 0x0000000428037824 */ /* 0x000fe200078e0231 */
[----:B---3--:R-:W-:Y:S02]  /*86c0*/  PRMT R43, R72, 0x7632, R43 ;  /* 0x00007632482b7816 */ /* 0x008fe4000000002b */
[----:B------:R-:W-:-:S03]  /*86d0*/  LEA R42, P5, R49, R41, 0x1 ;  /* 0x00000029312a7211 */ /* 0x000fc600078a08ff */
[----:B------:R3:W-:Y:S01]  /*86e0*/  @P4 STG.E.U16 desc[UR24][R44.64], R43 ;  /* 0x0000002b2c004986 */ /* 0x0007e2000c101518 */
[----:B--2---:R-:W-:Y:S01]  /*86f0*/  ISETP.LT.AND P4, PT, R48, UR5, !P0 ;  /* 0x0000000530007c0c */ /* 0x004fe2000c781270 */
[----:B------:R-:W2:Y:S01]  /*8700*/  LDCU UR5, c[0x0][0x39c] ;  /* 0x00007380ff0577ac */ /* 0x000ea20008000800 */
[C---:B------:R-:W-:Y:S01]  /*8710*/  LOP3.LUT R48, R133.reuse, 0x5c, RZ, 0xfc, !PT ;  /* 0x0000005c85307812 */ /* 0x040fe200078efcff */
[----:B------:R-:W-:Y:S03]  /*8720*/  @P1 STG.E.U16 desc[UR24][R46.64], R73 ;  /* 0x000000492e001986 */ /* 0x000fe6000c101518 */
[----:B-----5:R-:W-:Y:S01]  /*8730*/  ISETP.LT.AND P1, PT, R48, UR4, !P0 ;  /* 0x0000000430007c0c */ /* 0x020fe2000c721270 */
[----:B------:R-:W5:Y:S01]  /*8740*/  LDCU UR4, c[0x0][0x39c] ;  /* 0x00007380ff0477ac */ /* 0x000f620008000800 */
[----:B------:R-:W-:Y:S02]  /*8750*/  LOP3.LUT R48, R133, 0x60, RZ, 0xfc, !PT ;  /* 0x0000006085307812 */ /* 0x000fe400078efcff */
[----:B---3--:R-:W-:-:S02]  /*8760*/  LEA.HI.X.SX32 R43, R49, R2, 0x1, P5 ;  /* 0x00000002312b7211 */ /* 0x008fc400028f0eff */
[----:B------:R-:W-:Y:S02]  /*8770*/  PRMT R45, R73, 0x7632, R45 ;  /* 0x00007632492d7816 */ /* 0x000fe4000000002d */
[----:B------:R-:W-:-:S03]  /*8780*/  LEA R44, P5, R3, R41, 0x1 ;  /* 0x00000029032c7211 */ /* 0x000fc600078a08ff */
[----:B------:R3:W-:Y:S01]  /*8790*/  @P3 STG.E.U16 desc[UR24][R42.64], R45 ;  /* 0x0000002d2a003986 */ /* 0x0007e2000c101518 */
[----:B-1----:R-:W-:Y:S01]  /*87a0*/  ISETP.LT.AND P3, PT, R48, UR6, !P0 ;  /* 0x0000000630007c0c */ /* 0x002fe2000c761270 */
[----:B------:R-:W1:Y:S01]  /*87b0*/  LDCU UR6, c[0x0][0x39c] ;  /* 0x00007380ff0677ac */ /* 0x000e620008000800 */
[----:B------:R-:W-:Y:S02]  /*87c0*/  LOP3.LUT R48, R133, 0x64, RZ, 0xfc, !PT ;  /* 0x0000006485307812 */ /* 0x000fe400078efcff */
[----:B---3--:R-:W-:Y:S01]  /*87d0*/  LEA.HI.X.SX32 R45, R3, R2, 0x1, P5 ;  /* 0x00000002032d7211 */ /* 0x008fe200028f0eff */
[----:B------:R-:W-:Y:S01]  /*87e0*/  IMAD R3, R40, 0x4, R3 ;  /* 0x0000000428037824 */ /* 0x000fe200078e0203 */
[----:B--2---:R-:W-:Y:S01]  /*87f0*/  ISETP.LT.AND P5, PT, R48, UR5, !P0 ;  /* 0x0000000530007c0c */ /* 0x004fe2000c7a1270 */
[----:B------:R-:W2:Y:S01]  /*8800*/  LDCU UR5, c[0x0][0x39c] ;  /* 0x00007380ff0577ac */ /* 0x000ea20008000800 */
[----:B------:R-:W-:Y:S01]  /*8810*/  LOP3.LUT R48, R133, 0x68, RZ, 0xfc, !PT ;  /* 0x0000006885307812 */ /* 0x000fe200078efcff */
[----:B------:R3:W-:Y:S01]  /*8820*/  @P6 STG.E.U16 desc[UR24][R44.64], R74 ;  /* 0x0000004a2c006986 */ /* 0x0007e2000c101518 */
[----:B------:R-:W-:Y:S01]  /*8830*/  LEA R46, P6, R3, R41, 0x1 ;  /* 0x00000029032e7211 */ /* 0x000fe200078c08ff */
[----:B------:R-:W-:-:S03]  /*8840*/  IMAD R43, R40, 0x4, R3 ;  /* 0x00000004282b7824 */ /* 0x000fc600078e0203 */
[----:B------:R-:W-:Y:S01]  /*8850*/  LEA.HI.X.SX32 R47, R3, R2, 0x1, P6 ;  /* 0x00000002032f7211 */ /* 0x000fe200030f0eff */
[----:B------:R-:W-:Y:S01]  /*8860*/  IMAD R3, R40, 0x4, R43 ;  /* 0x0000000428037824 */ /* 0x000fe200078e022b */
[----:B------:R-:W-:-:S04]  /*8870*/  LEA R42, P6, R43, R41, 0x1 ;  /* 0x000000292b2a7211 */ /* 0x000fc800078c08ff */
[----:B------:R-:W-:Y:S02]  /*8880*/  LEA.HI.X.SX32 R43, R43, R2, 0x1, P6 ;  /* 0x000000022b2b7211 */ /* 0x000fe400030f0eff */
[----:B---3--:R-:W-:Y:S02]  /*8890*/  PRMT R45, R74, 0x7632, R45 ;  /* 0x000076324a2d7816 */ /* 0x008fe4000000002d */
[----:B------:R-:W-:-:S03]  /*88a0*/  LEA R44, P6, R3, R41, 0x1 ;  /* 0x00000029032c7211 */ /* 0x000fc600078c08ff */
[----:B------:R3:W-:Y:S01]  /*88b0*/  @P2 STG.E.U16 desc[UR24][R46.64], R45 ;  /* 0x0000002d2e002986 */ /* 0x0007e2000c101518 */
[----:B-----5:R-:W-:Y:S01]  /*88c0*/  ISETP.LT.AND P2, PT, R48, UR4, !P0 ;  /* 0x0000000430007c0c */ /* 0x020fe2000c741270 */
[----:B------:R-:W5:Y:S01]  /*88d0*/  LDCU UR4, c[0x0][0x39c] ;  /* 0x00007380ff0477ac */ /* 0x000f620008000800 */
[C---:B------:R-:W-:Y:S01]  /*88e0*/  LOP3.LUT R48, R133.reuse, 0x6c, RZ, 0xfc, !PT ;  /* 0x0000006c85307812 */ /* 0x040fe200078efcff */
[----:B------:R0:W-:Y:S03]  /*88f0*/  @P4 STG.E.U16 desc[UR24][R42.64], R75 ;  /* 0x0000004b2a004986 */ /* 0x0001e6000c101518 */
[----:B--2---:R-:W-:Y:S01]  /*8900*/  ISETP.LT.AND P4, PT, R48, UR5, !P0 ;  /* 0x0000000530007c0c */ /* 0x004fe2000c781270 */
[----:B------:R-:W2:Y:S01]  /*8910*/  LDCU UR5, c[0x0][0x39c] ;  /* 0x00007380ff0577ac */ /* 0x000ea20008000800 */
[----:B------:R-:W-:Y:S02]  /*8920*/  LOP3.LUT R48, R133, 0x74, RZ, 0xfc, !PT ;  /* 0x0000007485307812 */ /* 0x000fe400078efcff */
[----:B---3--:R-:W-:Y:S01]  /*8930*/  LEA.HI.X.SX32 R45, R3, R2, 0x1, P6 ;  /* 0x00000002032d7211 */ /* 0x008fe200030f0eff */
[----:B------:R-:W-:Y:S01]  /*8940*/  IMAD R3, R40, 0x4, R3 ;  /* 0x0000000428037824 */ /* 0x000fe200078e0203 */
[----:B------:R-:W-:-:S03]  /*8950*/  LOP3.LUT R47, R133, 0x70, RZ, 0xfc, !PT ;  /* 0x00000070852f7812 */ /* 0x000fc600078efcff */
[C---:B------:R-:W-:Y:S01]  /*8960*/  IMAD R49, R40.reuse, 0x4, R3 ;  /* 0x0000000428317824 */ /* 0x040fe200078e0203 */
[-C--:B------:R-:W-:Y:S01]  /*8970*/  LEA R46, P6, R3, R41.reuse, 0x1 ;  /* 0x00000029032e7211 */ /* 0x080fe200078c08ff */
[----:B------:R3:W-:Y:S01]  /*8980*/  @P1 STG.E.U16 desc[UR24][R44.64], R50 ;  /* 0x000000322c001986 */ /* 0x0007e2000c101518 */
[----:B-1----:R-:W-:Y:S01]  /*8990*/  ISETP.LT.AND P1, PT, R47, UR6, !P0 ;  /* 0x000000062f007c0c */ /* 0x002fe2000c721270 */
[----:B------:R-:W1:Y:S01]  /*89a0*/  LDCU UR6, c[0x0][0x39c] ;  /* 0x00007380ff0677ac */ /* 0x000e620008000800 */
[----:B------:R-:W-:Y:S01]  /*89b0*/  LEA.HI.X.SX32 R47, R3, R2, 0x1, P6 ;  /* 0x00000002032f7211 */ /* 0x000fe200030f0eff */
[----:B------:R-:W-:Y:S01]  /*89c0*/  IMAD R3, R40, 0x4, R49 ;  /* 0x0000000428037824 */ /* 0x000fe200078e0231 */
[----:B0-----:R-:W-:-:S03]  /*89d0*/  LEA R42, P6, R49, R41, 0x1 ;  /* 0x00000029312a7211 */ /* 0x001fc600078c08ff */
[----:B------:R-:W-:Y:S01]  /*89e0*/  @P3 STG.E.U16 desc[UR24][R46.64], R52 ;  /* 0x000000342e003986 */ /* 0x000fe2000c101518 */
[----:B------:R-:W-:Y:S02]  /*89f0*/  LEA.HI.X.SX32 R43, R49, R2, 0x1, P6 ;  /* 0x00000002312b7211 */ /* 0x000fe400030f0eff */
[----:B-----5:R-:W-:Y:S01]  /*8a00*/  ISETP.LT.AND P3, PT, R48, UR4, !P0 ;  /* 0x0000000430007c0c */ /* 0x020fe2000c761270 */
[----:B------:R-:W0:Y:S01]  /*8a10*/  LDCU UR4, c[0x0][0x39c] ;  /* 0x00007380ff0477ac */ /* 0x000e220008000800 */
[----:B---3--:R-:W-:Y:S02]  /*8a20*/  PRMT R45, R52, 0x7632, R45 ;  /* 0x00007632342d7816 */ /* 0x008fe4000000002d */
[----:B------:R-:W-:Y:S02]  /*8a30*/  LEA R44, P6, R3, R41, 0x1 ;  /* 0x00000029032c7211 */ /* 0x000fe400078c08ff */
[C---:B------:R-:W-:Y:S01]  /*8a40*/  LOP3.LUT R49, R133.reuse, 0x78, RZ, 0xfc, !PT ;  /* 0x0000007885317812 */ /* 0x040fe200078efcff */
[----:B------:R3:W-:Y:S01]  /*8a50*/  @P5 STG.E.U16 desc[UR24][R42.64], R45 ;  /* 0x0000002d2a005986 */ /* 0x0007e2000c101518 */
[----:B------:R-:W-:-:S02]  /*8a60*/  LOP3.LUT R48, R133, 0x7c, RZ, 0xfc, !PT ;  /* 0x0000007c85307812 */ /* 0x000fc400078efcff */
[----:B--2---:R-:W-:Y:S01]  /*8a70*/  ISETP.LT.AND P5, PT, R49, UR5, !P0 ;  /* 0x0000000531007c0c */ /* 0x004fe2000c7a1270 */
[----:B------:R-:W2:Y:S01]  /*8a80*/  LDCU UR5, c[0x0][0x39c] ;  /* 0x00007380ff0577ac */ /* 0x000ea20008000800 */
[----:B---3--:R-:W-:Y:S01]  /*8a90*/  LEA.HI.X.SX32 R45, R3, R2, 0x1, P6 ;  /* 0x00000002032d7211 */ /* 0x008fe200030f0eff */
[----:B------:R-:W-:Y:S01]  /*8aa0*/  IMAD R3, R40, 0x4, R3 ;  /* 0x0000000428037824 */ /* 0x000fe200078e0203 */
[----:B-1----:R-:W-:Y:S01]  /*8ab0*/  ISETP.LT.AND P6, PT, R48, UR6, !P0 ;  /* 0x0000000630007c0c */ /* 0x002fe2000c7c1270 */
        /* <DEDUP_REMOVED lines=10> */
[----:B0-----:R-:W-:Y:S01]  /*8b60*/  ISETP.LT.AND P2, PT, R48, UR4, !P0 ;  /* 0x0000000430007c0c */ /* 0x001fe2000c741270 */
[----:B------:R-:W0:Y:S01]  /*8b70*/  LDCU UR4, c[0x0][0x39c] ;  /* 0x00007380ff0477ac */ /* 0x000e220008000800 */
[----:B------:R-:W-:Y:S01]  /*8b80*/  LOP3.LUT R48, R133, 0x84, RZ, 0xfc, !PT ;  /* 0x0000008485307812 */ /* 0x000fe200078efcff */
[----:B------:R3:W-:Y:S01]  /*8b90*/  @P4 STG.E.U16 desc[UR24][R46.64], R45 ;  /* 0x0000002d2e004986 */ /* 0x0007e2000c101518 */
[----:B------:R-:W-:-:S03]  /*8ba0*/  LEA R44, P4, R3, R41, 0x1 ;  /* 0x00000029032c7211 */ /* 0x000fc600078808ff */
[----:B------:R5:W-:Y:S01]  /*8bb0*/  @P1 STG.E.U16 desc[UR24][R42.64], R54 ;  /* 0x000000362a001986 */ /* 0x000be2000c101518 */
[----:B--2---:R-:W-:Y:S01]  /*8bc0*/  ISETP.LT.AND P1, PT, R48, UR5, !P0 ;  /* 0x0000000530007c0c */ /* 0x004fe2000c721270 */
[----:B------:R-:W2:Y:S01]  /*8bd0*/  LDCU UR5, c[0x0][0x39c] ;  /* 0x00007380ff0577ac */ /* 0x000ea20008000800 */
[----:B------:R-:W-:Y:S02]  /*8be0*/  LOP3.LUT R48, R133, 0x8c, RZ, 0xfc, !PT ;  /* 0x0000008c85307812 */ /* 0x000fe400078efcff */
[----:B---3--:R-:W-:Y:S01]  /*8bf0*/  LEA.HI.X.SX32 R45, R3, R2, 0x1, P4 ;  /* 0x00000002032d7211 */ /* 0x008fe200020f0eff */
[----:B------:R-:W-:Y:S01]  /*8c00*/  IMAD R3, R40, 0x4, R3 ;  /* 0x0000000428037824 */ /* 0x000fe200078e0203 */
[----:B------:R-:W-:Y:S02]  /*8c10*/  LOP3.LUT R47, R133, 0x88, RZ, 0xfc, !PT ;  /* 0x00000088852f7812 */ /* 0x000fe400078efcff */
[----:B-----5:R-:W-:Y:S01]  /*8c20*/  PRMT R43, R54, 0x7632, R43 ;  /* 0x00007632362b7816 */ /* 0x020fe2000000002b */
[----:B------:R-:W-:Y:S01]  /*8c30*/  IMAD R49, R40, 0x4, R3 ;  /* 0x0000000428317824 */ /* 0x000fe200078e0203 */
[----:B------:R-:W-:-:S03]  /*8c40*/  LEA R46, P4, R3, R41, 0x1 ;  /* 0x00000029032e7211 */ /* 0x000fc600078808ff */
[----:B------:R3:W-:Y:S01]  /*8c50*/  @P3 STG.E.U16 desc[UR24][R44.64], R43 ;  /* 0x0000002b2c003986 */ /* 0x0007e2000c101518 */
[----:B-1----:R-:W-:Y:S01]  /*8c60*/  ISETP.LT.AND P3, PT, R47, UR6, !P0 ;  /* 0x000000062f007c0c */ /* 0x002fe2000c761270 */
[----:B------:R-:W1:Y:S01]  /*8c70*/  LDCU UR6, c[0x0][0x39c] ;  /* 0x00007380ff0677ac */ /* 0x000e620008000800 */
[----:B------:R-:W-:Y:S01]  /*8c80*/  LEA.HI.X.SX32 R47, R3, R2, 0x1, P4 ;  /* 0x00000002032f7211 */ /* 0x000fe200020f0eff */
[----:B------:R-:W-:Y:S01]  /*8c90*/  IMAD R3, R40, 0x4, R49 ;  /* 0x0000000428037824 */ /* 0x000fe200078e0231 */
[----:B------:R-:W-:-:S03]  /*8ca0*/  LEA R42, P4, R49, R41, 0x1 ;  /* 0x00000029312a7211 */ /* 0x000fc600078808ff */
[----:B------:R-:W-:Y:S01]  /*8cb0*/  @P5 STG.E.U16 desc[UR24][R46.64], R55 ;  /* 0x000000372e005986 */ /* 0x000fe2000c101518 */
[----:B---3--:R-:W-:Y:S02]  /*8cc0*/  PRMT R45, R55, 0x7632, R45 ;  /* 0x00007632372d7816 */ /* 0x008fe4000000002d */
[----:B------:R-:W-:Y:S02]  /*8cd0*/  LEA.HI.X.SX32 R43, R49, R2, 0x1, P4 ;  /* 0x00000002312b7211 */ /* 0x000fe400020f0eff */
[----:B------:R-:W-:Y:S02]  /*8ce0*/  LEA R44, P5, R3, R41, 0x1 ;  /* 0x00000029032c7211 */ /* 0x000fe400078a08ff */
[----:B------:R-:W-:Y:S01]  /*8cf0*/  LOP3.LUT R49, R133, 0x90, RZ, 0xfc, !PT ;  /* 0x0000009085317812 */ /* 0x000fe200078efcff */
[----:B------:R3:W-:Y:S01]  /*8d00*/  @P6 STG.E.U16 desc[UR24][R42.64], R45 ;  /* 0x0000002d2a006986 */ /* 0x0007e2000c101518 */
[----:B0-----:R-:W-:Y:S01]  /*8d10*/  ISETP.LT.AND P4, PT, R48, UR4, !P0 ;  /* 0x0000000430007c0c */ /* 0x001fe2000c781270 */
[----:B------:R-:W0:Y:S01]  /*8d20*/  LDCU UR4, c[0x0][0x39c] ;  /* 0x00007380ff0477ac */ /* 0x000e220008000800 */
[----:B--2---:R-:W-:-:S02]  /*8d30*/  ISETP.LT.AND P6, PT, R49, UR5, !P0 ;  /* 0x0000000531007c0c */ /* 0x004fc4000c7c1270 */
[----:B------:R-:W-:Y:S01]  /*8d40*/  LOP3.LUT R48, R133, 0x94, RZ, 0xfc, !PT ;  /* 0x0000009485307812 */ /* 0x000fe200078efcff */
        /* <DEDUP_REMOVED lines=12> */
[-C--:B------:R-:W-:Y:S02]  /*8e10*/  LEA.HI.X.SX32 R43, R43, R2.reuse, 0x1, P2 ;  /* 0x000000022b2b7211 */ /* 0x080fe400010f0eff */
[----:B---3--:R-:W-:Y:S02]  /*8e20*/  PRMT R45, R20, 0x7632, R45 ;  /* 0x00007632142d7816 */ /* 0x008fe4000000002d */
[----:B------:R-:W-:Y:S02]  /*8e30*/  LEA R44, P2, R3, R41, 0x1 ;  /* 0x00000029032c7211 */ /* 0x000fe400078408ff */
[----:B------:R-:W-:Y:S01]  /*8e40*/  LOP3.LUT R20, R133, 0x9c, RZ, 0xfc, !PT ;  /* 0x0000009c85147812 */ /* 0x000fe200078efcff */
[----:B------:R3:W-:Y:S01]  /*8e50*/  @P1 STG.E.U16 desc[UR24][R46.64], R45 ;  /* 0x0000002d2e001986 */ /* 0x0007e2000c101518 */
[----:B0-----:R-:W-:Y:S01]  /*8e60*/  ISETP.LT.AND P1, PT, R48, UR4, !P0 ;  /* 0x0000000430007c0c */ /* 0x001fe2000c721270 */
[----:B------:R-:W0:Y:S02]  /*8e70*/  LDCU UR4, c[0x0][0x39c] ;  /* 0x00007380ff0477ac */ /* 0x000e240008000800 */
[----:B------:R5:W-:Y:S01]  /*8e80*/  @P3 STG.E.U16 desc[UR24][R42.64], R21 ;  /* 0x000000152a003986 */ /* 0x000be2000c101518 */
[----:B---3--:R-:W-:Y:S01]  /*8e90*/  LEA.HI.X.SX32 R45, R3, R2, 0x1, P2 ;  /* 0x00000002032d7211 */ /* 0x008fe200010f0eff */
[----:B------:R-:W-:Y:S01]  /*8ea0*/  IMAD R3, R40, 0x4, R3 ;  /* 0x0000000428037824 */ /* 0x000fe200078e0203 */
[----:B--2---:R-:W-:Y:S01]  /*8eb0*/  ISETP.LT.AND P2, PT, R20, UR5, !P0 ;  /* 0x0000000514007c0c */ /* 0x004fe2000c741270 */
[----:B------:R-:W2:Y:S01]  /*8ec0*/  LDCU UR5, c[0x0][0x39c] ;  /* 0x00007380ff0577ac */ /* 0x000ea20008000800 */
[----:B-----5:R-:W-:Y:S01]  /*8ed0*/  PRMT R43, R21, 0x7632, R43 ;  /* 0x00007632152b7816 */ /* 0x020fe2000000002b */
[----:B------:R-:W-:Y:S01]  /*8ee0*/  IMAD R49, R40, 0x4, R3 ;  /* 0x0000000428317824 */ /* 0x000fe200078e0203 */
[----:B------:R-:W-:-:S03]  /*8ef0*/  LOP3.LUT R20, R133, 0xa0, RZ, 0xfc, !PT ;  /* 0x000000a085147812 */ /* 0x000fc600078efcff */
[----:B------:R3:W-:Y:S01]  /*8f00*/  @P4 STG.E.U16 desc[UR24][R44.64], R43 ;  /* 0x0000002b2c004986 */ /* 0x0007e2000c101518 */
[CC--:B------:R-:W-:Y:S02]  /*8f10*/  LEA R46, P4, R3.reuse, R41.reuse, 0x1 ;  /* 0x00000029032e7211 */ /* 0x0c0fe400078808ff */
[----:B-1----:R-:W-:Y:S01]  /*8f20*/  ISETP.LT.AND P3, PT, R20, UR6, !P0 ;  /* 0x0000000614007c0c */ /* 0x002fe2000c761270 */
[----:B------:R-:W1:Y:S01]  /*8f30*/  LDCU UR6, c[0x0][0x39c] ;  /* 0x00007380ff0677ac */ /* 0x000e620008000800 */
[-C--:B------:R-:W-:Y:S02]  /*8f40*/  LEA.HI.X.SX32 R47, R3, R2.reuse, 0x1, P4 ;  /* 0x00000002032f7211 */ /* 0x080fe400020f0eff */
[----:B------:R-:W-:Y:S02]  /*8f50*/  LEA R20, P4, R49, R41, 0x1 ;  /* 0x0000002931147211 */ /* 0x000fe400078808ff */
[----:B------:R-:W-:Y:S01]  /*8f60*/  LOP3.LUT R3, R133, 0xa4, RZ, 0xfc, !PT ;  /* 0x000000a485037812 */ /* 0x000fe200078efcff */
[----:B------:R5:W-:Y:S01]  /*8f70*/  @P6 STG.E.U16 desc[UR24][R46.64], R22 ;  /* 0x000000162e006986 */ /* 0x000be2000c101518 */
[----:B------:R-:W-:Y:S01]  /*8f80*/  LEA.HI.X.SX32 R21, R49, R2, 0x1, P4 ;  /* 0x0000000231157211 */ /* 0x000fe200020f0eff */
[----:B------:R-:W-:Y:S01]  /*8f90*/  IMAD R49, R40, 0x4, R49 ;  /* 0x0000000428317824 */ /* 0x000fe200078e0231 */
[----:B---3--:R-:W-:-:S02]  /*8fa0*/  PRMT R45, R22, 0x7632, R45 ;  /* 0x00007632162d7816 */ /* 0x008fc4000000002d */
[----:B0-----:R-:W-:Y:S01]  /*8fb0*/  ISETP.LT.AND P4, PT, R3, UR4, !P0 ;  /* 0x0000000403007c0c */ /* 0x001fe2000c781270 */
[----:B------:R-:W-:Y:S01]  /*8fc0*/  IMAD R3, R40, 0x4, R49 ;  /* 0x0000000428037824 */ /* 0x000fe200078e0231 */
[----:B------:R-:W-:Y:S01]  /*8fd0*/  LOP3.LUT R44, R133, 0xa8, RZ, 0xfc, !PT ;  /* 0x000000a8852c7812 */ /* 0x000fe200078efcff */
[----:B------:R0:W-:Y:S01]  /*8fe0*/  @P5 STG.E.U16 desc[UR24][R20.64], R45 ;  /* 0x0000002d14005986 */ /* 0x0001e2000c101518 */
[-C--:B------:R-:W-:Y:S01]  /*8ff0*/  LEA R42, P5, R49, R41.reuse, 0x1 ;  /* 0x00000029312a7211 */ /* 0x080fe200078a08ff */
[----:B------:R-:W3:Y:S01]  /*9000*/  LDCU UR4, c[0x0][0x39c] ;  /* 0x00007380ff0477ac */ /* 0x000ee20008000800 */
[----:B-----5:R-:W-:Y:S02]  /*9010*/  PRMT R46, R23, 0x7632, R46 ;  /* 0x00007632172e7816 */ /* 0x020fe4000000002e */
[----:B------:R-:W-:Y:S02]  /*9020*/  LEA.HI.X.SX32 R43, R49, R2, 0x1, P5 ;  /* 0x00000002312b7211 */ /* 0x000fe400028f0eff */
[----:B--2---:R-:W-:Y:S01]  /*9030*/  ISETP.LT.AND P5, PT, R44, UR5, !P0 ;  /* 0x000000052c007c0c */ /* 0x004fe2000c7a1270 */
[----:B------:R-:W2:Y:S01]  /*9040*/  LDCU UR5, c[0x0][0x39c] ;  /* 0x00007380ff0577ac */ /* 0x000ea20008000800 */
[----:B------:R-:W-:Y:S01]  /*9050*/  LEA R44, P6, R3, R41, 0x1 ;  /* 0x00000029032c7211 */ /* 0x000fe200078c08ff */
[----:B------:R5:W-:Y:S01]  /*9060*/  @P1 STG.E.U16 desc[UR24][R42.64], R23 ;  /* 0x000000172a001986 */ /* 0x000be2000c101518 */
[----:B0-----:R-:W-:-:S02]  /*9070*/  LOP3.LUT R21, R133, 0xb0, RZ, 0xfc, !PT ;  /* 0x000000b085157812 */ /* 0x001fc400078efcff */
[----:B------:R-:W-:Y:S01]  /*9080*/  LEA.HI.X.SX32 R45, R3, R2, 0x1, P6 ;  /* 0x00000002032d7211 */ /* 0x000fe200030f0eff */
[----:B------:R-:W-:Y:S01]  /*9090*/  IMAD R3, R40, 0x4, R3 ;  /* 0x0000000428037824 */ /* 0x000fe200078e0203 */
[----:B------:R-:W-:-:S03]  /*90a0*/  LOP3.LUT R22, R133, 0xac, RZ, 0xfc, !PT ;  /* 0x000000ac85167812 */ /* 0x000fc600078efcff */
[----:B------:R-:W-:Y:S01]  /*90b0*/  IMAD R47, R40, 0x4, R3 ;  /* 0x00000004282f7824 */ /* 0x000fe200078e0203 */
[-C--:B------:R-:W-:Y:S01]  /*90c0*/  LEA R20, P6, R3, R41.reuse, 0x1 ;  /* 0x0000002903147211 */ /* 0x080fe200078c08ff */
[----:B------:R0:W-:Y:S01]  /*90d0*/  @P2 STG.E.U16 desc[UR24][R44.64], R46 ;  /* 0x0000002e2c002986 */ /* 0x0001e2000c101518 */
[----:B---3--:R-:W-:Y:S01]  /*90e0*/  ISETP.LT.AND P2, PT, R21, UR4, !P0 ;  /* 0x0000000415007c0c */ /* 0x008fe2000c741270 */
[----:B------:R-:W3:Y:S01]  /*90f0*/  LDCU UR4, c[0x0][0x39c] ;  /* 0x00007380ff0477ac */ /* 0x000ee20008000800 */
[----:B-1----:R-:W-:Y:S02]  /*9100*/  ISETP.LT.AND P1, PT, R22, UR6, !P0 ;  /* 0x0000000616007c0c */ /* 0x002fe4000c721270 */
[----:B------:R-:W-:Y:S01]  /*9110*/  LEA.HI.X.SX32 R21, R3, R2, 0x1, P6 ;  /* 0x0000000203157211 */ /* 0x000fe200030f0eff */
[----:B------:R-:W-:Y:S01]  /*9120*/  IMAD R3, R40, 0x4, R47 ;  /* 0x0000000428037824 */ /* 0x000fe200078e022f */
[----:B------:R-:W-:Y:S01]  /*9130*/  LEA R22, P6, R47, R41, 0x1 ;  /* 0x000000292f167211 */ /* 0x000fe200078c08ff */
[----:B------:R-:W1:Y:S01]  /*9140*/  LDCU UR6, c[0x0][0x39c] ;  /* 0x00007380ff0677ac */ /* 0x000e620008000800 */
[----:B-----5:R-:W-:Y:S01]  /*9150*/  LOP3.LUT R42, R133, 0xb4, RZ, 0xfc, !PT ;  /* 0x000000b4852a7812 */ /* 0x020fe200078efcff */
[----:B------:R5:W-:Y:S01]  /*9160*/  @P3 STG.E.U16 desc[UR24][R20.64], R32 ;  /* 0x0000002014003986 */ /* 0x000be2000c101518 */
[----:B------:R-:W-:-:S02]  /*9170*/  PRMT R43, R32, 0x7632, R43 ;  /* 0x00007632202b7816 */ /* 0x000fc4000000002b */
[----:B------:R-:W-:Y:S02]  /*9180*/  LEA.HI.X.SX32 R23, R47, R2, 0x1, P6 ;  /* 0x000000022f177211 */ /* 0x000fe400030f0eff */
[----:B--2---:R-:W-:Y:S01]  /*9190*/  ISETP.LT.AND P3, PT, R42, UR5, !P0 ;  /* 0x000000052a007c0c */ /* 0x004fe2000c761270 */
[----:B------:R-:W2:Y:S01]  /*91a0*/  LDCU UR5, c[0x0][0x39c] ;  /* 0x00007380ff0577ac */ /* 0x000ea20008000800 */
[----:B------:R-:W-:Y:S01]  /*91b0*/  LEA R42, P6, R3, R41, 0x1 ;  /* 0x00000029032a7211 */ /* 0x000fe200078c08ff */
[----:B------:R1:W-:Y:S01]  /*91c0*/  @P4 STG.E.U16 desc[UR24][R22.64], R43 ;  /* 0x0000002b16004986 */ /* 0x0003e2000c101518 */
[C---:B0-----:R-:W-:Y:S02]  /*91d0*/  LOP3.LUT R44, R133.reuse, 0xbc, RZ, 0xfc, !PT ;  /* 0x000000bc852c7812 */ /* 0x041fe400078efcff */
[----:B------:R-:W-:Y:S02]  /*91e0*/  LOP3.LUT R45, R133, 0xb8, RZ, 0xfc, !PT ;  /* 0x000000b8852d7812 */ /* 0x000fe400078efcff */
[----:B---3--:R-:W-:Y:S01]  /*91f0*/  ISETP.LT.AND P4, PT, R44, UR4, !P0 ;  /* 0x000000042c007c0c */ /* 0x008fe2000c781270 */
[----:B------:R-:W0:Y:S01]  /*9200*/  LDCU UR4, c[0x0][0x39c] ;  /* 0x00007380ff0477ac */ /* 0x000e220008000800 */
[----:B------:R-:W-:-:S02]  /*9210*/  PRMT R44, R33, 0x7632, R44 ;  /* 0x00007632212c7816 */ /* 0x000fc4000000002c */
[----:B-----5:R-:W-:Y:S02]  /*9220*/  LOP3.LUT R32, R133, 0xc0, RZ, 0xfc, !PT ;  /* 0x000000c085207812 */ /* 0x020fe400078efcff */
[----:B-1----:R-:W-:Y:S01]  /*9230*/  LEA.HI.X.SX32 R43, R3, R2, 0x1, P6 ;  /* 0x00000002032b7211 */ /* 0x002fe200030f0eff */
[C---:B------:R-:W-:Y:S01]  /*9240*/  IMAD R3, R40.reuse, 0x4, R3 ;  /* 0x0000000428037824 */ /* 0x040fe200078e0203 */
[----:B------:R-:W-:Y:S01]  /*9250*/  ISETP.LT.AND P6, PT, R45, UR6, !P0 ;  /* 0x000000062d007c0c */ /* 0x000fe2000c7c1270 */
[----:B------:R-:W1:Y:S02]  /*9260*/  LDCU UR6, c[0x0][0x39c] ;  /* 0x00007380ff0677ac */ /* 0x000e640008000800 */
[----:B------:R3:W-:Y:S01]  /*9270*/  @P5 STG.E.U16 desc[UR24][R42.64], R33 ;  /* 0x000000212a005986 */ /* 0x0007e2000c101518 */
[----:B------:R-:W-:Y:S01]  /*9280*/  LEA R20, P5, R3, R41, 0x1 ;  /* 0x0000002903147211 */ /* 0x000fe200078a08ff */
[----:B------:R-:W-:-:S03]  /*9290*/  IMAD R23, R40, 0x4, R3 ;  /* 0x0000000428177824 */ /* 0x000fc600078e0203 */
[----:B------:R-:W-:Y:S01]  /*92a0*/  LEA.HI.X.SX32 R21, R3, R2, 0x1, P5 ;  /* 0x0000000203157211 */ /* 0x000fe200028f0eff */
[----:B------:R-:W-:Y:S01]  /*92b0*/  IMAD R3, R40, 0x4, R23 ;  /* 0x0000000428037824 */ /* 0x000fe200078e0217 */
[----:B------:R-:W-:-:S03]  /*92c0*/  LEA R22, P5, R23, R41, 0x1 ;  /* 0x0000002917167211 */ /* 0x000fc600078a08ff */
[----:B------:R5:W-:Y:S01]  /*92d0*/  @P1 STG.E.U16 desc[UR24][R20.64], R44 ;  /* 0x0000002c14001986 */ /* 0x000be2000c101518 */
[----:B--2---:R-:W-:Y:S01]  /*92e0*/  ISETP.LT.AND P1, PT, R32, UR5, !P0 ;  /* 0x0000000520007c0c */ /* 0x004fe2000c721270 */
[----:B------:R-:W2:Y:S01]  /*92f0*/  LDCU UR5, c[0x0][0x39c] ;  /* 0x00007380ff0577ac */ /* 0x000ea20008000800 */
[-C--:B------:R-:W-:Y:S01]  /*9300*/  LEA.HI.X.SX32 R23, R23, R2.reuse, 0x1, P5 ;  /* 0x0000000217177211 */ /* 0x080fe200028f0eff */
[----:B---3--:R-:W-:Y:S01]  /*9310*/  IMAD R43, R40, 0x4, R3 ;  /* 0x00000004282b7824 */ /* 0x008fe200078e0203 */
[----:B------:R-:W-:Y:S01]  /*9320*/  LEA R32, P5, R3, R41, 0x1 ;  /* 0x0000002903207211 */ /* 0x000fe200078a08ff */
[----:B------:R-:W3:Y:S01]  /*9330*/  LDS.128 R44, [R0+0x1000] ;  /* 0x00100000002c7984 */ /* 0x000ee20000000c00 */
[----:B------:R-:W-:Y:S02]  /*9340*/  LOP3.LUT R42, R133, 0xc4, RZ, 0xfc, !PT ;  /* 0x000000c4852a7812 */ /* 0x000fe400078efcff */
[----:B------:R-:W-:Y:S01]  /*9350*/  LEA.HI.X.SX32 R33, R3, R2, 0x1, P5 ;  /* 0x0000000203217211 */ /* 0x000fe200028f0eff */
[----:B------:R1:W-:Y:S01]  /*9360*/  @P2 STG.E.U16 desc[UR24][R22.64], R34 ;  /* 0x0000002216002986 */ /* 0x0003e2000c101518 */
[----:B------:R-:W-:-:S02]  /*9370*/  LOP3.LUT R3, R133, 0xcc, RZ, 0xfc, !PT ;  /* 0x000000cc85037812 */ /* 0x000fc400078efcff */
[----:B-----5:R-:W-:Y:S02]  /*9380*/  PRMT R21, R34, 0x7632, R21 ;  /* 0x0000763222157816 */ /* 0x020fe40000000015 */
[-C--:B------:R-:W-:Y:S02]  /*9390*/  LEA R20, P5, R43, R41.reuse, 0x1 ;  /* 0x000000292b147211 */ /* 0x080fe400078a08ff */
[----:B0-----:R-:W-:Y:S01]  /*93a0*/  ISETP.LT.AND P2, PT, R42, UR4, !P0 ;  /* 0x000000042a007c0c */ /* 0x001fe2000c741270 */
[----:B------:R0:W-:Y:S01]  /*93b0*/  @P3 STG.E.U16 desc[UR24][R32.64], R21 ;  /* 0x0000001520003986 */ /* 0x0001e2000c101518 */
[C---:B------:R-:W-:Y:S01]  /*93c0*/  LOP3.LUT R42, R133.reuse, 0xc8, RZ, 0xfc, !PT ;  /* 0x000000c8852a7812 */ /* 0x040fe200078efcff */
[----:B------:R-:W5:Y:S01]  /*93d0*/  LDCU UR4, c[0x0][0x39c] ;  /* 0x00007380ff0477ac */ /* 0x000f620008000800 */
[----:B-1----:R-:W-:Y:S02]  /*93e0*/  LOP3.LUT R34, R133, 0xd0, RZ, 0xfc, !PT ;  /* 0x000000d085227812 */ /* 0x002fe400078efcff */
[----:B------:R-:W-:Y:S01]  /*93f0*/  ISETP.LT.AND P3, PT, R42, UR6, !P0 ;  /* 0x000000062a007c0c */ /* 0x000fe2000c761270 */
[----:B------:R-:W1:Y:S01]  /*9400*/  LDCU UR6, c[0x0][0x39c] ;  /* 0x00007380ff0677ac */ /* 0x000e620008000800 */
[----:B0-----:R-:W-:Y:S01]  /*9410*/  LEA.HI.X.SX32 R21, R43, R2, 0x1, P5 ;  /* 0x000000022b157211 */ /* 0x001fe200028f0eff */
[C---:B------:R-:W-:Y:S01]  /*9420*/  IMAD R43, R40.reuse, 0x4, R43 ;  /* 0x00000004282b7824 */ /* 0x040fe200078e022b */
[----:B--2---:R-:W-:Y:S01]  /*9430*/  ISETP.LT.AND P5, PT, R3, UR5, !P0 ;  /* 0x0000000503007c0c */ /* 0x004fe2000c7a1270 */
[----:B------:R-:W0:Y:S02]  /*9440*/  LDCU UR5, c[0x0][0x39c] ;  /* 0x00007380ff0577ac */ /* 0x000e240008000800 */
        /* <DEDUP_REMOVED lines=8> */
[----:B--2---:R-:W-:Y:S02]  /*94d0*/  PRMT R21, R35, 0x7632, R21 ;  /* 0x0000763223157816 */ /* 0x004fe40000000015 */
[----:B------:R-:W-:Y:S02]  /*94e0*/  LEA R20, P6, R43, R41, 0x1 ;  /* 0x000000292b147211 */ /* 0x000fe400078c08ff */
[C---:B------:R-:W-:Y:S01]  /*94f0*/  LOP3.LUT R35, R133.reuse, 0xd8, RZ, 0xfc, !PT ;  /* 0x000000d885237812 */ /* 0x040fe200078efcff */
[----:B------:R2:W-:Y:S01]  /*9500*/  @P4 STG.E.U16 desc[UR24][R22.64], R21 ;  /* 0x0000001516004986 */ /* 0x0005e2000c101518 */
[----:B-----5:R-:W-:Y:S01]  /*9510*/  ISETP.LT.AND P4, PT, R34, UR4, !P0 ;  /* 0x0000000422007c0c */ /* 0x020fe2000c781270 */
[----:B------:R-:W5:Y:S01]  /*9520*/  LDCU UR4, c[0x0][0x39c] ;  /* 0x00007380ff0477ac */ /* 0x000f620008000800 */
[C---:B------:R-:W-:Y:S01]  /*9530*/  LOP3.LUT R34, R133.reuse, 0xd4, RZ, 0xfc, !PT ;  /* 0x000000d485227812 */ /* 0x040fe200078efcff */
[----:B------:R3:W-:Y:S03]  /*9540*/  @P1 STG.E.U16 desc[UR24][R32.64], R36 ;  /* 0x0000002420001986 */ /* 0x0007e6000c101518 */
[----:B0-----:R-:W-:Y:S01]  /*9550*/  ISETP.LT.AND P1, PT, R34, UR5, !P0 ;  /* 0x0000000522007c0c */ /* 0x001fe2000c721270 */
[----:B------:R-:W0:Y:S01]  /*9560*/  LDCU UR5, c[0x0][0x39c] ;  /* 0x00007380ff0577ac */ /* 0x000e220008000800 */
[----:B------:R-:W-:-:S02]  /*9570*/  LOP3.LUT R34, R133, 0xdc, RZ, 0xfc, !PT ;  /* 0x000000dc85227812 */ /* 0x000fc400078efcff */
[----:B--2---:R-:W-:Y:S02]  /*9580*/  LEA.HI.X.SX32 R21, R43, R2, 0x1, P6 ;  /* 0x000000022b157211 */ /* 0x004fe400030f0eff */
[----:B------:R-:W-:Y:S02]  /*9590*/  PRMT R23, R36, 0x7632, R23 ;  /* 0x0000763224177816 */ /* 0x000fe40000000017 */
[----:B------:R-:W-:Y:S02]  /*95a0*/  LEA R22, P6, R3, R41, 0x1 ;  /* 0x0000002903167211 */ /* 0x000fe400078c08ff */
[----:B---3--:R-:W-:Y:S01]  /*95b0*/  PRMT R36, R47, 0x7632, R36 ;  /* 0x000076322f247816 */ /* 0x008fe20000000024 */
[----:B------:R2:W-:Y:S01]  /*95c0*/  @P2 STG.E.U16 desc[UR24][R20.64], R23 ;  /* 0x0000001714002986 */ /* 0x0005e2000c101518 */
[----:B----4-:R-:W-:Y:S02]  /*95d0*/  ISETP.LT.AND P2, PT, R34, UR7, !P0 ;  /* 0x0000000722007c0c */ /* 0x010fe4000c741270 */
[----:B------:R-:W-:-:S02]  /*95e0*/  LOP3.LUT R34, R133, 0xe0, RZ, 0xfc, !PT ;  /* 0x000000e085227812 */ /* 0x000fc400078efcff */
[----:B--2---:R-:W-:Y:S01]  /*95f0*/  LEA.HI.X.SX32 R23, R3, R2, 0x1, P6 ;  /* 0x0000000203177211 */ /* 0x004fe200030f0eff */
[C---:B------:R-:W-:Y:S01]  /*9600*/  IMAD R3, R40.reuse, 0x4, R3 ;  /* 0x0000000428037824 */ /* 0x040fe200078e0203 */
[----:B-1----:R-:W-:Y:S01]  /*9610*/  ISETP.LT.AND P6, PT, R35, UR6, !P0 ;  /* 0x0000000623007c0c */ /* 0x002fe2000c7c1270 */
[----:B------:R-:W1:Y:S01]  /*9620*/  LDCU UR6, c[0x0][0x39c] ;  /* 0x00007380ff0677ac */ /* 0x000e620008000800 */
[----:B------:R-:W-:Y:S01]  /*9630*/  PRMT R35, R37, 0x7632, R35 ;  /* 0x0000763225237816 */ /* 0x000fe20000000023 */
[----:B------:R2:W-:Y:S01]  /*9640*/  @P3 STG.E.U16 desc[UR24][R22.64], R37 ;  /* 0x0000002516003986 */ /* 0x0005e2000c101518 */
[----:B------:R-:W-:Y:S01]  /*9650*/  LEA R32, P3, R3, R41, 0x1 ;  /* 0x0000002903207211 */ /* 0x000fe200078608ff */
[----:B------:R-:W-:-:S03]  /*9660*/  IMAD R21, R40, 0x4, R3 ;  /* 0x0000000428157824 */ /* 0x000fc600078e0203 */
[----:B------:R-:W-:Y:S01]  /*9670*/  LEA.HI.X.SX32 R33, R3, R2, 0x1, P3 ;  /* 0x0000000203217211 */ /* 0x000fe200018f0eff */
[----:B------:R-:W-:Y:S01]  /*9680*/  IMAD R3, R40, 0x4, R21 ;  /* 0x0000000428037824 */ /* 0x000fe200078e0215 */
[----:B------:R-:W-:-:S03]  /*9690*/  LEA R20, P3, R21, R41, 0x1 ;  /* 0x0000002915147211 */ /* 0x000fc600078608ff */
[----:B------:R3:W-:Y:S01]  /*96a0*/  @P5 STG.E.U16 desc[UR24][R32.64], R35 ;  /* 0x0000002320005986 */ /* 0x0007e2000c101518 */
[-C--:B------:R-:W-:Y:S02]  /*96b0*/  LEA.HI.X.SX32 R21, R21, R2.reuse, 0x1, P3 ;  /* 0x0000000215157211 */ /* 0x080fe400018f0eff */
[C---:B--2---:R-:W-:Y:S02]  /*96c0*/  LEA R22, P5, R3.reuse, R41, 0x1 ;  /* 0x0000002903167211 */ /* 0x044fe400078a08ff */
[----:B-----5:R-:W-:Y:S01]  /*96d0*/  ISETP.LT.AND P3, PT, R34, UR4, !P0 ;  /* 0x0000000422007c0c */ /* 0x020fe2000c761270 */
[----:B------:R2:W-:Y:S01]  /*96e0*/  @P4 STG.E.U16 desc[UR24][R20.64], R38 ;  /* 0x0000002614004986 */ /* 0x0005e2000c101518 */
[----:B------:R-:W-:Y:S01]  /*96f0*/  LEA.HI.X.SX32 R23, R3, R2, 0x1, P5 ;  /* 0x0000000203177211 */ /* 0x000fe200028f0eff */
[----:B------:R-:W-:Y:S01]  /*9700*/  IMAD R3, R40, 0x4, R3 ;  /* 0x0000000428037824 */ /* 0x000fe200078e0203 */
[----:B------:R-:W4:Y:S01]  /*9710*/  LDCU UR4, c[0x0][0x39c] ;  /* 0x00007380ff0477ac */ /* 0x000f220008000800 */
[----:B------:R-:W-:-:S02]  /*9720*/  LOP3.LUT R34, R133, 0xe4, RZ, 0xfc, !PT ;  /* 0x000000e485227812 */ /* 0x000fc400078efcff */
[----:B---3--:R-:W-:Y:S01]  /*9730*/  LOP3.LUT R33, R133, 0xe8, RZ, 0xfc, !PT ;  /* 0x000000e885217812 */ /* 0x008fe200078efcff */
[----:B------:R-:W-:Y:S01]  /*9740*/  IMAD R35, R40, 0x4, R3 ;  /* 0x0000000428237824 */ /* 0x000fe200078e0203 */
[-C--:B------:R-:W-:Y:S02]  /*9750*/  LEA R32, P5, R3, R41.reuse, 0x1 ;  /* 0x0000002903207211 */ /* 0x080fe400078a08ff */
[----:B0-----:R-:W-:Y:S01]  /*9760*/  ISETP.LT.AND P4, PT, R34, UR5, !P0 ;  /* 0x0000000522007c0c */ /* 0x001fe2000c781270 */
[----:B------:R-:W0:Y:S01]  /*9770*/  LDCU UR5, c[0x0][0x39c] ;  /* 0x00007380ff0577ac */ /* 0x000e220008000800 */
[----:B--2---:R-:W-:Y:S02]  /*9780*/  PRMT R21, R38, 0x7632, R21 ;  /* 0x0000763226157816 */ /* 0x004fe40000000015 */
[----:B------:R-:W-:Y:S02]  /*9790*/  LOP3.LUT R34, R133, 0xec, RZ, 0xfc, !PT ;  /* 0x000000ec85227812 */ /* 0x000fe400078efcff */
[----:B------:R-:W-:Y:S01]  /*97a0*/  PRMT R37, R8, 0x7632, R37 ;  /* 0x0000763208257816 */ /* 0x000fe20000000025 */
[----:B------:R2:W-:Y:S01]  /*97b0*/  @P1 STG.E.U16 desc[UR24][R22.64], R21 ;  /* 0x0000001516001986 */ /* 0x0005e2000c101518 */
[----:B-1----:R-:W-:Y:S01]  /*97c0*/  ISETP.LT.AND P1, PT, R33, UR6, !P0 ;  /* 0x0000000621007c0c */ /* 0x002fe2000c721270 */
[----:B------:R-:W1:Y:S01]  /*97d0*/  LDCU UR6, c[0x0][0x39c] ;  /* 0x00007380ff0677ac */ /* 0x000e620008000800 */
[----:B------:R-:W-:Y:S01]  /*97e0*/  LEA.HI.X.SX32 R33, R3, R2, 0x1, P5 ;  /* 0x0000000203217211 */ /* 0x000fe200028f0eff */
[----:B------:R-:W-:Y:S01]  /*97f0*/  IMAD R3, R40, 0x4, R35 ;  /* 0x0000000428037824 */ /* 0x000fe200078e0223 */
[----:B------:R-:W-:-:S03]  /*9800*/  LEA R20, P5, R35, R41, 0x1 ;  /* 0x0000002923147211 */ /* 0x000fc600078a08ff */
[----:B------:R-:W-:Y:S01]  /*9810*/  @P6 STG.E.U16 desc[UR24][R32.64], R39 ;  /* 0x0000002720006986 */ /* 0x000fe2000c101518 */
[----:B--2---:R-:W-:Y:S02]  /*9820*/  PRMT R23, R39, 0x7632, R23 ;  /* 0x0000763227177816 */ /* 0x004fe40000000017 */
[----:B------:R-:W-:Y:S02]  /*9830*/  LEA.HI.X.SX32 R21, R35, R2, 0x1, P5 ;  /* 0x0000000223157211 */ /* 0x000fe400028f0eff */
[----:B------:R-:W-:Y:S02]  /*9840*/  LEA R22, P6, R3, R41, 0x1 ;  /* 0x0000002903167211 */ /* 0x000fe400078c08ff */
[----:B----4-:R-:W-:Y:S01]  /*9850*/  ISETP.LT.AND P5, PT, R34, UR4, !P0 ;  /* 0x0000000422007c0c */ /* 0x010fe2000c7a1270 */
[----:B------:R2:W-:Y:S01]  /*9860*/  @P2 STG.E.U16 desc[UR24][R20.64], R23 ;  /* 0x0000001714002986 */ /* 0x0005e2000c101518 */
[----:B------:R-:W3:Y:S01]  /*9870*/  LDCU UR4, c[0x0][0x39c] ;  /* 0x00007380ff0477ac */ /* 0x000ee20008000800 */
[----:B------:R-:W-:-:S02]  /*9880*/  LOP3.LUT R35, R133, 0xf0, RZ, 0xfc, !PT ;  /* 0x000000f085237812 */ /* 0x000fc400078efcff */
[----:B------:R-:W-:Y:S02]  /*9890*/  LOP3.LUT R34, R133, 0xf4, RZ, 0xfc, !PT ;  /* 0x000000f485227812 */ /* 0x000fe400078efcff */
[----:B0-----:R-:W-:Y:S01]  /*98a0*/  ISETP.LT.AND P2, PT, R35, UR5, !P0 ;  /* 0x0000000523007c0c */ /* 0x001fe2000c741270 */
[----:B------:R-:W0:Y:S01]  /*98b0*/  LDCU UR5, c[0x0][0x39c] ;  /* 0x00007380ff0577ac */ /* 0x000e220008000800 */
[----:B--2---:R-:W-:Y:S01]  /*98c0*/  LEA.HI.X.SX32 R23, R3, R2, 0x1, P6 ;  /* 0x0000000203177211 */ /* 0x004fe200030f0eff */
        /* <DEDUP_REMOVED lines=11> */
[----:B--2---:R-:W-:Y:S02]  /*9980*/  PRMT R23, R44, 0x7632, R23 ;  /* 0x000076322c177816 */ /* 0x004fe40000000017 */
[----:B---3--:R-:W-:Y:S01]  /*9990*/  ISETP.LT.AND P3, PT, R34, UR4, !P0 ;  /* 0x0000000422007c0c */ /* 0x008fe2000c761270 */
[----:B------:R-:W2:Y:S01]  /*99a0*/  LDCU UR4, c[0x0][0x39c] ;  /* 0x00007380ff0477ac */ /* 0x000ea20008000800 */
[----:B------:R-:W-:Y:S01]  /*99b0*/  LOP3.LUT R34, R133, 0xfc, RZ, 0xfc, !PT ;  /* 0x000000fc85227812 */ /* 0x000fe200078efcff */
[----:B------:R3:W-:Y:S01]  /*99c0*/  @P4 STG.E.U16 desc[UR24][R32.64], R23 ;  /* 0x0000001720004986 */ /* 0x0007e2000c101518 */
[----:B------:R-:W-:-:S03]  /*99d0*/  LEA R22, P4, R3, R41, 0x1 ;  /* 0x0000002903167211 */ /* 0x000fc600078808ff */
[----:B------:R4:W-:Y:S01]  /*99e0*/  @P1 STG.E.U16 desc[UR24][R20.64], R45 ;  /* 0x0000002d14001986 */ /* 0x0009e2000c101518 */
[----:B0-----:R-:W-:Y:S01]  /*99f0*/  ISETP.LT.AND P1, PT, R34, UR5, !P0 ;  /* 0x0000000522007c0c */ /* 0x001fe2000c721270 */
[----:B------:R-:W0:Y:S01]  /*9a00*/  LDCU UR5, c[0x0][0x39c] ;  /* 0x00007380ff0577ac */ /* 0x000e220008000800 */
[----:B------:R-:W-:Y:S02]  /*9a10*/  LOP3.LUT R34, R133, 0x108, RZ, 0xfc, !PT ;  /* 0x0000010885227812 */ /* 0x000fe400078efcff */
[----:B---3--:R-:W-:Y:S01]  /*9a20*/  LEA.HI.X.SX32 R23, R3, R2, 0x1, P4 ;  /* 0x0000000203177211 */ /* 0x008fe200020f0eff */
[C---:B------:R-:W-:Y:S01]  /*9a30*/  IMAD R3, R40.reuse, 0x4, R3 ;  /* 0x0000000428037824 */ /* 0x040fe200078e0203 */
[----:B------:R-:W-:Y:S02]  /*9a40*/  LOP3.LUT R33, R133, 0x100, RZ, 0xfc, !PT ;  /* 0x0000010085217812 */ /* 0x000fe400078efcff */
[----:B----4-:R-:W-:Y:S01]  /*9a50*/  PRMT R21, R45, 0x7632, R21 ;  /* 0x000076322d157816 */ /* 0x010fe20000000015 */
[----:B------:R-:W-:Y:S01]  /*9a60*/  IMAD R35, R40, 0x4, R3 ;  /* 0x0000000428237824 */ /* 0x000fe200078e0203 */
[----:B-1----:R-:W-:Y:S01]  /*9a70*/  ISETP.LT.AND P4, PT, R33, UR6, !P0 ;  /* 0x0000000621007c0c */ /* 0x002fe2000c781270 */
[----:B------:R-:W1:Y:S02]  /*9a80*/  LDCU UR6, c[0x0][0x39c] ;  /* 0x00007380ff0677ac */ /* 0x000e640008000800 */
[----:B------:R3:W-:Y:S01]  /*9a90*/  @P5 STG.E.U16 desc[UR24][R22.64], R21 ;  /* 0x0000001516005986 */ /* 0x0007e2000c101518 */
[----:B------:R-:W-:-:S04]  /*9aa0*/  LEA R32, P5, R3, R41, 0x1 ;  /* 0x0000002903207211 */ /* 0x000fc800078a08ff */
[-C--:B------:R-:W-:Y:S02]  /*9ab0*/  LEA.HI.X.SX32 R33, R3, R2.reuse, 0x1, P5 ;  /* 0x0000000203217211 */ /* 0x080fe400028f0eff */
[-C--:B------:R-:W-:Y:S02]  /*9ac0*/  LEA R20, P5, R35, R41.reuse, 0x1 ;  /* 0x0000002923147211 */ /* 0x080fe400078a08ff */
[----:B------:R-:W-:Y:S01]  /*9ad0*/  LOP3.LUT R3, R133, 0x104, RZ, 0xfc, !PT ;  /* 0x0000010485037812 */ /* 0x000fe200078efcff */
[----:B------:R4:W-:Y:S01]  /*9ae0*/  @P2 STG.E.U16 desc[UR24][R32.64], R46 ;  /* 0x0000002e20002986 */ /* 0x0009e2000c101518 */
[----:B---3--:R-:W-:Y:S01]  /*9af0*/  LEA.HI.X.SX32 R21, R35, R2, 0x1, P5 ;  /* 0x0000000223157211 */ /* 0x008fe200028f0eff */
[----:B------:R-:W-:Y:S01]  /*9b00*/  IMAD R35, R40, 0x4, R35 ;  /* 0x0000000428237824 */ /* 0x000fe200078e0223 */
[----:B--2---:R-:W-:Y:S01]  /*9b10*/  ISETP.LT.AND P2, PT, R3, UR4, !P0 ;  /* 0x0000000403007c0c */ /* 0x004fe2000c741270 */
[----:B------:R-:W2:Y:S01]  /*9b20*/  LDCU UR4, c[0x0][0x39c] ;  /* 0x00007380ff0477ac */ /* 0x000ea20008000800 */
[----:B------:R-:W-:Y:S01]  /*9b30*/  PRMT R23, R46, 0x7632, R23 ;  /* 0x000076322e177816 */ /* 0x000fe20000000017 */
[----:B------:R-:W-:Y:S01]  /*9b40*/  IMAD R3, R40, 0x4, R35 ;  /* 0x0000000428037824 */ /* 0x000fe200078e0223 */
[----:B------:R-:W-:-:S03]  /*9b50*/  LEA R22, P5, R35, R41, 0x1 ;  /* 0x0000002923167211 */ /* 0x000fc600078a08ff */
[----:B------:R3:W-:Y:S01]  /*9b60*/  @P6 STG.E.U16 desc[UR24][R20.64], R23 ;  /* 0x0000001714006986 */ /* 0x0007e2000c101518 */
[----:B----4-:R-:W-:Y:S02]  /*9b70*/  LOP3.LUT R32, R133, 0x10c, RZ, 0xfc, !PT ;  /* 0x0000010c85207812 */ /* 0x010fe400078efcff */
[-C--:B---3--:R-:W-:Y:S02]  /*9b80*/  LEA.HI.X.SX32 R23, R35, R2.reuse, 0x1, P5 ;  /* 0x0000000223177211 */ /* 0x088fe400028f0eff */
[----:B0-----:R-:W-:Y:S01]  /*9b90*/  ISETP.LT.AND P5, PT, R34, UR5, !P0 ;  /* 0x0000000522007c0c */ /* 0x001fe2000c7a1270 */
[----:B------:R-:W0:Y:S01]  /*9ba0*/  LDCU UR5, c[0x0][0x39c] ;  /* 0x00007380ff0577ac */ /* 0x000e220008000800 */
[-C--:B------:R-:W-:Y:S01]  /*9bb0*/  LEA R34, P6, R3, R41.reuse, 0x1 ;  /* 0x0000002903227211 */ /* 0x080fe200078c08ff */
[----:B------:R3:W-:Y:S01]  /*9bc0*/  @P3 STG.E.U16 desc[UR24][R22.64], R47 ;  /* 0x0000002f16003986 */ /* 0x0007e2000c101518 */
[----:B------:R-:W-:Y:S02]  /*9bd0*/  LOP3.LUT R21, R133, 0x110, RZ, 0xfc, !PT ;  /* 0x0000011085157812 */ /* 0x000fe400078efcff */
[-C--:B------:R-:W-:Y:S01]  /*9be0*/  LEA.HI.X.SX32 R35, R3, R2.reuse, 0x1, P6 ;  /* 0x0000000203237211 */ /* 0x080fe200030f0eff */
[----:B------:R-:W-:Y:S01]  /*9bf0*/  IMAD R3, R40, 0x4, R3 ;  /* 0x0000000428037824 */ /* 0x000fe200078e0203 */
[----:B-1----:R-:W-:Y:S01]  /*9c00*/  ISETP.LT.AND P3, PT, R32, UR6, !P0 ;  /* 0x0000000620007c0c */ /* 0x002fe2000c761270 */
[----:B------:R-:W1:Y:S01]  /*9c10*/  LDCU UR6, c[0x0][0x39c] ;  /* 0x00007380ff0677ac */ /* 0x000e620008000800 */
[----:B------:R-:W-:Y:S01]  /*9c20*/  LOP3.LUT R32, R133, 0x114, RZ, 0xfc, !PT ;  /* 0x0000011485207812 */ /* 0x000fe200078efcff */
[----:B------:R4:W-:Y:S01]  /*9c30*/  @P1 STG.E.U16 desc[UR24][R34.64], R36 ;  /* 0x0000002422001986 */ /* 0x0009e2000c101518 */
[-C--:B------:R-:W-:Y:S01]  /*9c40*/  LEA R20, P6, R3, R41.reuse, 0x1 ;  /* 0x0000002903147211 */ /* 0x080fe200078c08ff */
[C---:B------:R-:W-:Y:S01]  /*9c50*/  IMAD R33, R40.reuse, 0x4, R3 ;  /* 0x0000000428217824 */ /* 0x040fe200078e0203 */
[----:B--2---:R-:W-:Y:S01]  /*9c60*/  ISETP.LT.AND P1, PT, R21, UR4, !P0 ;  /* 0x0000000415007c0c */ /* 0x004fe2000c721270 */
[----:B------:R-:W2:Y:S01]  /*9c70*/  LDCU UR4, c[0x0][0x39c] ;  /* 0x00007380ff0477ac */ /* 0x000ea20008000800 */
[----:B------:R-:W-:Y:S01]  /*9c80*/  LEA.HI.X.SX32 R21, R3, R2, 0x1, P6 ;  /* 0x0000000203157211 */ /* 0x000fe200030f0eff */
[----:B------:R-:W-:Y:S01]  /*9c90*/  IMAD R3, R40, 0x4, R33 ;  /* 0x0000000428037824 */ /* 0x000fe200078e0221 */
[----:B---3--:R-:W-:-:S03]  /*9ca0*/  LEA R22, P6, R33, R41, 0x1 ;  /* 0x0000002921167211 */ /* 0x008fc600078c08ff */
[----:B------:R3:W-:Y:S01]  /*9cb0*/  @P4 STG.E.U16 desc[UR24][R20.64], R8 ;  /* 0x0000000814004986 */ /* 0x0007e2000c101518 */
[-C--:B------:R-:W-:Y:S02]  /*9cc0*/  LEA.HI.X.SX32 R23, R33, R2.reuse, 0x1, P6 ;  /* 0x0000000221177211 */ /* 0x080fe400030f0eff */
[----:B0-----:R-:W-:Y:S01]  /*9cd0*/  ISETP.LT.AND P4, PT, R32, UR5, !P0 ;  /* 0x0000000520007c0c */ /* 0x001fe2000c781270 */
[----:B------:R-:W0:Y:S01]  /*9ce0*/  LDCU UR5, c[0x0][0x39c] ;  /* 0x00007380ff0577ac */ /* 0x000e220008000800 */
[----:B------:R-:W-:Y:S01]  /*9cf0*/  LEA R32, P6, R3, R41, 0x1 ;  /* 0x0000002903207211 */ /* 0x000fe200078c08ff */
[----:B------:R5:W-:Y:S01]  /*9d00*/  @P2 STG.E.U16 desc[UR24][R22.64], R37 ;  /* 0x0000002516002986 */ /* 0x000be2000c101518 */
[----:B----4-:R-:W-:Y:S02]  /*9d10*/  LOP3.LUT R34, R133, 0x11c, RZ, 0xfc, !PT ;  /* 0x0000011c85227812 */ /* 0x010fe400078efcff */
[----:B------:R-:W-:Y:S01]  /*9d20*/  LEA.HI.X.SX32 R33, R3, R2, 0x1, P6 ;  /* 0x0000000203217211 */ /* 0x000fe200030f0eff */
[----:B------:R-:W-:Y:S01]  /*9d30*/  IMAD R3, R40, 0x4, R3 ;  /* 0x0000000428037824 */ /* 0x000fe200078e0203 */
[----:B------:R-:W-:-:S02]  /*9d40*/  LOP3.LUT R35, R133, 0x118, RZ, 0xfc, !PT ;  /* 0x0000011885237812 */ /* 0x000fc400078efcff */
[----:B--2---:R-:W-:Y:S01]  /*9d50*/  ISETP.LT.AND P6, PT, R34, UR4, !P0 ;  /* 0x0000000422007c0c */ /* 0x004fe2000c7c1270 */
[----:B------:R2:W-:Y:S01]  /*9d60*/  @P5 STG.E.U16 desc[UR24][R32.64], R9 ;  /* 0x0000000920005986 */ /* 0x0005e2000c101518 */
[----:B------:R-:W4:Y:S01]  /*9d70*/  LDCU UR4, c[0x0][0x39c] ;  /* 0x00007380ff0477ac */ /* 0x000f220008000800 */
[-C--:B---3--:R-:W-:Y:S01]  /*9d80*/  LEA R20, P5, R3, R41.reuse, 0x1 ;  /* 0x0000002903147211 */ /* 0x088fe200078a08ff */
[C---:B-----5:R-:W-:Y:S01]  /*9d90*/  IMAD R23, R40.reuse, 0x4, R3 ;  /* 0x0000000428177824 */ /* 0x060fe200078e0203 */
[----:B-1----:R-:W-:Y:S01]  /*9da0*/  ISETP.LT.AND P2, PT, R35, UR6, !P0 ;  /* 0x0000000623007c0c */ /* 0x002fe2000c741270 */
[----:B------:R-:W1:Y:S01]  /*9db0*/  LDCU UR6, c[0x0][0x39c] ;  /* 0x00007380ff0677ac */ /* 0x000e620008000800 */
[----:B------:R-:W-:Y:S01]  /*9dc0*/  LEA.HI.X.SX32 R21, R3, R2, 0x1, P5 ;  /* 0x0000000203157211 */ /* 0x000fe200028f0eff */
[----:B------:R-:W-:Y:S01]  /*9dd0*/  IMAD R3, R40, 0x4, R23 ;  /* 0x0000000428037824 */ /* 0x000fe200078e0217 */
[----:B------:R-:W-:Y:S02]  /*9de0*/  LEA R22, P5, R23, R41, 0x1 ;  /* 0x0000002917167211 */ /* 0x000fe400078a08ff */
[----:B------:R-:W-:-:S02]  /*9df0*/  LOP3.LUT R8, R133, 0x120, RZ, 0xfc, !PT ;  /* 0x0000012085087812 */ /* 0x000fc400078efcff */
[----:B--2---:R-:W-:Y:S02]  /*9e00*/  PRMT R33, R9, 0x7632, R33 ;  /* 0x0000763209217816 */ /* 0x004fe40000000021 */
[-C--:B------:R-:W-:Y:S02]  /*9e10*/  LEA.HI.X.SX32 R23, R23, R2.reuse, 0x1, P5 ;  /* 0x0000000217177211 */ /* 0x080fe400028f0eff */
[----:B------:R-:W-:Y:S01]  /*9e20*/  LOP3.LUT R32, R133, 0x124, RZ, 0xfc, !PT ;  /* 0x0000012485207812 */ /* 0x000fe200078efcff */
[----:B------:R2:W-:Y:S01]  /*9e30*/  @P3 STG.E.U16 desc[UR24][R20.64], R33 ;  /* 0x0000002114003986 */ /* 0x0005e2000c101518 */
[----:B0-----:R-:W-:Y:S01]  /*9e40*/  ISETP.LT.AND P3, PT, R8, UR5, !P0 ;  /* 0x0000000508007c0c */ /* 0x001fe2000c761270 */
[----:B------:R-:W0:Y:S01]  /*9e50*/  LDCU UR5, c[0x0][0x39c] ;  /* 0x00007380ff0577ac */ /* 0x000e220008000800 */
[C---:B------:R-:W-:Y:S01]  /*9e60*/  LEA R8, P5, R3.reuse, R41, 0x1 ;  /* 0x0000002903087211 */ /* 0x040fe200078a08ff */
[----:B------:R3:W-:Y:S01]  /*9e70*/  @P1 STG.E.U16 desc[UR24][R22.64], R10 ;  /* 0x0000000a16001986 */ /* 0x0007e2000c101518 */
[----:B----4-:R-:W-:Y:S01]  /*9e80*/  ISETP.LT.AND P1, PT, R32, UR4, !P0 ;  /* 0x0000000420007c0c */ /* 0x010fe2000c721270 */
[----:B------:R-:W4:Y:S01]  /*9e90*/  LDCU UR4, c[0x0][0x39c] ;  /* 0x00007380ff0477ac */ /* 0x000f220008000800 */
[----:B------:R-:W-:Y:S01]  /*9ea0*/  LEA.HI.X.SX32 R9, R3, R2, 0x1, P5 ;  /* 0x0000000203097211 */ /* 0x000fe200028f0eff */
[----:B------:R-:W-:Y:S01]  /*9eb0*/  IMAD R3, R40, 0x4, R3 ;  /* 0x0000000428037824 */ /* 0x000fe200078e0203 */
[----:B------:R-:W-:-:S02]  /*9ec0*/  LOP3.LUT R32, R133, 0x130, RZ, 0xfc, !PT ;  /* 0x0000013085207812 */ /* 0x000fc400078efcff */
[----:B--2---:R-:W-:Y:S01]  /*9ed0*/  LOP3.LUT R21, R133, 0x128, RZ, 0xfc, !PT ;  /* 0x0000012885157812 */ /* 0x004fe200078efcff */
[----:B------:R-:W-:Y:S01]  /*9ee0*/  IMAD R33, R40, 0x4, R3 ;  /* 0x0000000428217824 */ /* 0x000fe200078e0203 */
[----:B------:R-:W-:Y:S02]  /*9ef0*/  LEA R20, P5, R3, R41, 0x1 ;  /* 0x0000002903147211 */ /* 0x000fe400078a08ff */
[----:B---3--:R-:W-:Y:S02]  /*9f00*/  PRMT R23, R10, 0x7632, R23 ;  /* 0x000076320a177816 */ /* 0x008fe40000000017 */
[----:B------:R-:W-:-:S03]  /*9f10*/  LOP3.LUT R10, R133, 0x12c, RZ, 0xfc, !PT ;  /* 0x0000012c850a7812 */ /* 0x000fc600078efcff */
[----:B------:R2:W-:Y:S01]  /*9f20*/  @P4 STG.E.U16 desc[UR24][R8.64], R23 ;  /* 0x0000001708004986 */ /* 0x0005e2000c101518 */
[----:B-1----:R-:W-:Y:S01]  /*9f30*/  ISETP.LT.AND P4, PT, R21, UR6, !P0 ;  /* 0x0000000615007c0c */ /* 0x002fe2000c781270 */
[----:B------:R-:W1:Y:S01]  /*9f40*/  LDCU UR6, c[0x0][0x39c] ;  /* 0x00007380ff0677ac */ /* 0x000e620008000800 */
[----:B------:R-:W-:Y:S01]  /*9f50*/  LEA.HI.X.SX32 R21, R3, R2, 0x1, P5 ;  /* 0x0000000203157211 */ /* 0x000fe200028f0eff */
[----:B------:R-:W-:Y:S01]  /*9f60*/  IMAD R3, R40, 0x4, R33 ;  /* 0x0000000428037824 */ /* 0x000fe200078e0221 */
[----:B------:R-:W-:-:S03]  /*9f70*/  LEA R22, P5, R33, R41, 0x1 ;  /* 0x0000002921167211 */ /* 0x000fc600078a08ff */
[----:B------:R-:W-:Y:S01]  /*9f80*/  @P2 STG.E.U16 desc[UR24][R20.64], R11 ;  /* 0x0000000b14002986 */ /* 0x000fe2000c101518 */
[----:B----4-:R-:W-:Y:S01]  /*9f90*/  ISETP.LT.AND P2, PT, R10, UR4, !P0 ;  /* 0x000000040a007c0c */ /* 0x010fe2000c741270 */
[----:B------:R-:W3:Y:S01]  /*9fa0*/  LDCU UR4, c[0x0][0x39c] ;  /* 0x00007380ff0477ac */ /* 0x000ee20008000800 */
[----:B------:R-:W-:Y:S02]  /*9fb0*/  LOP3.LUT R10, R133, 0x134, RZ, 0xfc, !PT ;  /* 0x00000134850a7812 */ /* 0x000fe400078efcff */
[----:B--2---:R-:W-:Y:S02]  /*9fc0*/  PRMT R9, R11, 0x7632, R9 ;  /* 0x000076320b097816 */ /* 0x004fe40000000009 */
[----:B------:R-:W-:Y:S02]  /*9fd0*/  LEA.HI.X.SX32 R23, R33, R2, 0x1, P5 ;  /* 0x0000000221177211 */ /* 0x000fe400028f0eff */
[----:B------:R-:W-:-:S03]  /*9fe0*/  LEA R8, P5, R3, R41, 0x1 ;  /* 0x0000002903087211 */ /* 0x000fc600078a08ff */
[----:B------:R2:W-:Y:S01]  /*9ff0*/  @P6 STG.E.U16 desc[UR24][R22.64], R9 ;  /* 0x0000000916006986 */ /* 0x0005e2000c101518 */
        /* <DEDUP_REMOVED lines=15> */
[----:B------:R-:W-:-:S03]  /*a0f0*/  LEA R8, P3, R3, R41, 0x1 ;  /* 0x0000002903087211 */ /* 0x000fc600078608ff */
[----:B------:R2:W-:Y:S01]  /*a100*/  @P1 STG.E.U16 desc[UR24][R10.64], R9 ;  /* 0x000000090a001986 */ /* 0x0005e2000c101518 */
[----:B---3--:R-:W-:Y:S01]  /*a110*/  ISETP.LT.AND P1, PT, R22, UR4, !P0 ;  /* 0x0000000416007c0c */ /* 0x008fe2000c721270 */
[----:B------:R-:W3:Y:S01]  /*a120*/  LDCU UR4, c[0x0][0x39c] ;  /* 0x00007380ff0477ac */ /* 0x000ee20008000800 */
[----:B------:R-:W-:Y:S01]  /*a130*/  LOP3.LUT R22, R133, 0x13c, RZ, 0xfc, !PT ;  /* 0x0000013c85167812 */ /* 0x000fe200078efcff */
[----:B------:R4:W-:Y:S01]  /*a140*/  @P4 STG.E.U16 desc[UR24][R20.64], R29 ;  /* 0x0000001d14004986 */ /* 0x0009e2000c101518 */
[----:B--2---:R-:W-:Y:S01]  /*a150*/  LEA.HI.X.SX32 R9, R3, R2, 0x1, P3 ;  /* 0x0000000203097211 */ /* 0x004fe200018f0eff */
[C---:B------:R-:W-:Y:S01]  /*a160*/  IMAD R3, R40.reuse, 0x4, R3 ;  /* 0x0000000428037824 */ /* 0x040fe200078e0203 */
[----:B------:R-:W-:Y:S02]  /*a170*/  LOP3.LUT R11, R133, 0x140, RZ, 0xfc, !PT ;  /* 0x00000140850b7812 */ /* 0x000fe400078efcff */
[----:B----4-:R-:W-:Y:S01]  /*a180*/  PRMT R21, R29, 0x7632, R21 ;  /* 0x000076321d157816 */ /* 0x010fe20000000015 */
[----:B------:R-:W-:Y:S01]  /*a190*/  IMAD R23, R40, 0x4, R3 ;  /* 0x0000000428177824 */ /* 0x000fe200078e0203 */
[----:B------:R-:W-:-:S02]  /*a1a0*/  LEA R10, P4, R3, R41, 0x1 ;  /* 0x00000029030a7211 */ /* 0x000fc400078808ff */
[----:B0-----:R-:W-:Y:S01]  /*a1b0*/  ISETP.LT.AND P3, PT, R22, UR5, !P0 ;  /* 0x0000000516007c0c */ /* 0x001fe2000c761270 */
[----:B------:R0:W-:Y:S01]  /*a1c0*/  @P2 STG.E.U16 desc[UR24][R8.64], R21 ;  /* 0x0000001508002986 */ /* 0x0001e2000c101518 */
[----:B-1----:R-:W-:Y:S01]  /*a1d0*/  ISETP.LT.AND P2, PT, R11, UR6, !P0 ;  /* 0x000000060b007c0c */ /* 0x002fe2000c741270 */
[----:B------:R-:W1:Y:S01]  /*a1e0*/  LDCU UR6, c[0x0][0x39c] ;  /* 0x00007380ff0677ac */ /* 0x000e620008000800 */
[----:B------:R-:W-:Y:S01]  /*a1f0*/  LEA.HI.X.SX32 R11, R3, R2, 0x1, P4 ;  /* 0x00000002030b7211 */ /* 0x000fe200020f0eff */
[----:B------:R-:W-:Y:S01]  /*a200*/  IMAD R3, R40, 0x4, R23 ;  /* 0x0000000428037824 */ /* 0x000fe200078e0217 */
[----:B------:R-:W-:Y:S01]  /*a210*/  LEA R20, P4, R23, R41, 0x1 ;  /* 0x0000002917147211 */ /* 0x000fe200078808ff */
[----:B------:R-:W2:Y:S01]  /*a220*/  LDCU UR5, c[0x0][0x39c] ;  /* 0x00007380ff0577ac */ /* 0x000ea20008000800 */
[----:B------:R-:W-:Y:S01]  /*a230*/  LOP3.LUT R22, R133, 0x144, RZ, 0xfc, !PT ;  /* 0x0000014485167812 */ /* 0x000fe200078efcff */
[----:B------:R-:W-:Y:S01]  /*a240*/  @P6 STG.E.U16 desc[UR24][R10.64], R30 ;  /* 0x0000001e0a006986 */ /* 0x000fe2000c101518 */
[----:B0-----:R-:W-:-:S02]  /*a250*/  PRMT R9, R30, 0x7632, R9 ;  /* 0x000076321e097816 */ /* 0x001fc40000000009 */
[----:B------:R-:W-:Y:S02]  /*a260*/  LEA.HI.X.SX32 R21, R23, R2, 0x1, P4 ;  /* 0x0000000217157211 */ /* 0x000fe400020f0eff */
[----:B------:R-:W-:Y:S02]  /*a270*/  LEA R8, P6, R3, R41, 0x1 ;  /* 0x0000002903087211 */ /* 0x000fe400078c08ff */
[----:B---3--:R-:W-:Y:S01]  /*a280*/  ISETP.LT.AND P4, PT, R22, UR4, !P0 ;  /* 0x0000000416007c0c */ /* 0x008fe2000c781270 */
[----:B------:R-:W0:Y:S01]  /*a290*/  LDCU UR4, c[0x0][0x39c] ;  /* 0x00007380ff0477ac */ /* 0x000e220008000800 */
[----:B------:R3:W-:Y:S01]  /*a2a0*/  @P5 STG.E.U16 desc[UR24][R20.64], R9 ;  /* 0x0000000914005986 */ /* 0x0007e2000c101518 */
[C---:B------:R-:W-:Y:S02]  /*a2b0*/  LOP3.LUT R22, R133.reuse, 0x14c, RZ, 0xfc, !PT ;  /* 0x0000014c85167812 */ /* 0x040fe400078efcff */
[C---:B------:R-:W-:Y:S02]  /*a2c0*/  LOP3.LUT R23, R133.reuse, 0x148, RZ, 0xfc, !PT ;  /* 0x0000014885177812 */ /* 0x040fe400078efcff */
[----:B-1----:R-:W-:Y:S01]  /*a2d0*/  ISETP.LT.AND P5, PT, R22, UR6, !P0 ;  /* 0x0000000616007c0c */ /* 0x002fe2000c7a1270 */
[----:B------:R-:W1:Y:S01]  /*a2e0*/  LDCU UR6, c[0x0][0x39c] ;  /* 0x00007380ff0677ac */ /* 0x000e620008000800 */
[----:B------:R-:W-:-:S02]  /*a2f0*/  LOP3.LUT R22, R133, 0x150, RZ, 0xfc, !PT ;  /* 0x0000015085167812 */ /* 0x000fc400078efcff */
[----:B---3--:R-:W-:Y:S01]  /*a300*/  LEA.HI.X.SX32 R9, R3, R2, 0x1, P6 ;  /* 0x0000000203097211 */ /* 0x008fe200030f0eff */
[C---:B------:R-:W-:Y:S01]  /*a310*/  IMAD R3, R40.reuse, 0x4, R3 ;  /* 0x0000000428037824 */ /* 0x040fe200078e0203 */
[----:B--2---:R-:W-:Y:S01]  /*a320*/  ISETP.LT.AND P6, PT, R23, UR5, !P0 ;  /* 0x0000000517007c0c */ /* 0x004fe2000c7c1270 */
[----:B------:R-:W2:Y:S02]  /*a330*/  LDCU UR5, c[0x0][0x39c] ;  /* 0x00007380ff0577ac */ /* 0x000ea40008000800 */
[----:B------:R3:W-:Y:S01]  /*a340*/  @P1 STG.E.U16 desc[UR24][R8.64], R31 ;  /* 0x0000001f08001986 */ /* 0x0007e2000c101518 */
[----:B------:R-:W-:Y:S01]  /*a350*/  LEA R10, P1, R3, R41, 0x1 ;  /* 0x00000029030a7211 */ /* 0x000fe200078208ff */
[----:B------:R-:W-:-:S03]  /*a360*/  IMAD R21, R40, 0x4, R3 ;  /* 0x0000000428157824 */ /* 0x000fc600078e0203 */
[----:B------:R-:W-:Y:S01]  /*a370*/  LEA.HI.X.SX32 R11, R3, R2, 0x1, P1 ;  /* 0x00000002030b7211 */ /* 0x000fe200008f0eff */
[----:B------:R-:W-:Y:S01]  /*a380*/  IMAD R3, R40, 0x4, R21 ;  /* 0x0000000428037824 */ /* 0x000fe200078e0215 */
[----:B------:R-:W-:-:S03]  /*a390*/  LEA R20, P1, R21, R41, 0x1 ;  /* 0x0000002915147211 */ /* 0x000fc600078208ff */
[----:B------:R-:W-:Y:S01]  /*a3a0*/  IMAD R23, R40, 0x4, R3 ;  /* 0x0000000428177824 */ /* 0x000fe200078e0203 */
        /* <DEDUP_REMOVED lines=10> */
[----:B------:R-:W-:Y:S01]  /*a450*/  LOP3.LUT R22, R133, 0x158, RZ, 0xfc, !PT ;  /* 0x0000015885167812 */ /* 0x000fe200078efcff */
[----:B------:R-:W5:Y:S01]  /*a460*/  LDS.128 R28, [R0+0x2000] ;  /* 0x00200000001c7984 */ /* 0x000f620000000c00 */
[----:B---3--:R-:W-:Y:S02]  /*a470*/  LEA.HI.X.SX32 R9, R3, R2, 0x1, P3 ;  /* 0x0000000203097211 */ /* 0x008fe400018f0eff */
[----:B------:R-:W-:Y:S02]  /*a480*/  PRMT R11, R16, 0x7632, R11 ;  /* 0x00007632100b7816 */ /* 0x000fe4000000000b */
[----:B------:R-:W-:Y:S02]  /*a490*/  LEA R10, P3, R23, R41, 0x1 ;  /* 0x00000029170a7211 */ /* 0x000fe400078608ff */
[C---:B------:R-:W-:Y:S01]  /*a4a0*/  LOP3.LUT R3, R133.reuse, 0x15c, RZ, 0xfc, !PT ;  /* 0x0000015c85037812 */ /* 0x040fe200078efcff */
[----:B------:R3:W-:Y:S01]  /*a4b0*/  @P4 STG.E.U16 desc[UR24][R8.64], R11 ;  /* 0x0000000b08004986 */ /* 0x0007e2000c101518 */
[----:B----4-:R-:W-:-:S02]  /*a4c0*/  LOP3.LUT R16, R133, 0x160, RZ, 0xfc, !PT ;  /* 0x0000016085107812 */ /* 0x010fc400078efcff */
[----:B0-----:R-:W-:Y:S01]  /*a4d0*/  ISETP.LT.AND P4, PT, R3, UR4, !P0 ;  /* 0x0000000403007c0c */ /* 0x001fe2000c781270 */
[----:B------:R-:W0:Y:S01]  /*a4e0*/  LDCU UR4, c[0x0][0x39c] ;  /* 0x00007380ff0477ac */ /* 0x000e220008000800 */
[----:B---3--:R-:W-:Y:S01]  /*a4f0*/  LEA.HI.X.SX32 R11, R23, R2, 0x1, P3 ;  /* 0x00000002170b7211 */ /* 0x008fe200018f0eff */
[----:B------:R-:W-:Y:S01]  /*a500*/  IMAD R23, R40, 0x4, R23 ;  /* 0x0000000428177824 */ /* 0x000fe200078e0217 */
[----:B-1----:R-:W-:Y:S01]  /*a510*/  ISETP.LT.AND P3, PT, R22, UR6, !P0 ;  /* 0x0000000616007c0c */ /* 0x002fe2000c761270 */
[----:B------:R-:W1:Y:S02]  /*a520*/  LDCU UR6, c[0x0][0x39c] ;  /* 0x00007380ff0677ac */ /* 0x000e640008000800 */
[----:B------:R3:W-:Y:S01]  /*a530*/  @P6 STG.E.U16 desc[UR24][R10.64], R17 ;  /* 0x000000110a006986 */ /* 0x0007e2000c101518 */
[----:B------:R-:W-:Y:S01]  /*a540*/  LEA R20, P6, R23, R41, 0x1 ;  /* 0x0000002917147211 */ /* 0x000fe200078c08ff */
[----:B------:R-:W-:-:S03]  /*a550*/  IMAD R3, R40, 0x4, R23 ;  /* 0x0000000428037824 */ /* 0x000fc600078e0217 */
[----:B------:R-:W-:Y:S02]  /*a560*/  LEA.HI.X.SX32 R21, R23, R2, 0x1, P6 ;  /* 0x0000000217157211 */ /* 0x000fe400030f0eff */
[----:B------:R-:W-:-:S04]  /*a570*/  LEA R8, P6, R3, R41, 0x1 ;  /* 0x0000002903087211 */ /* 0x000fc800078c08ff */
[----:B------:R-:W-:Y:S01]  /*a580*/  LEA.HI.X.SX32 R9, R3, R2, 0x1, P6 ;  /* 0x0000000203097211 */ /* 0x000fe200030f0eff */
[----:B------:R-:W-:Y:S01]  /*a590*/  IMAD R3, R40, 0x4, R3 ;  /* 0x0000000428037824 */ /* 0x000fe200078e0203 */
[----:B---3--:R-:W-:Y:S02]  /*a5a0*/  PRMT R11, R17, 0x7632, R11 ;  /* 0x00007632110b7816 */ /* 0x008fe4000000000b */
[----:B------:R-:W-:Y:S01]  /*a5b0*/  PRMT R17, R18, 0x7632, R17 ;  /* 0x0000763212117816 */ /* 0x000fe20000000011 */
[----:B------:R-:W-:Y:S02]  /*a5c0*/  IMAD R23, R40, 0x4, R3 ;  /* 0x0000000428177824 */ /* 0x000fe400078e0203 */
[----:B------:R3:W-:Y:S01]  /*a5d0*/  @P5 STG.E.U16 desc[UR24][R20.64], R11 ;  /* 0x0000000b14005986 */ /* 0x0007e2000c101518 */
[----:B--2---:R-:W-:Y:S01]  /*a5e0*/  ISETP.LT.AND P5, PT, R16, UR5, !P0 ;  /* 0x0000000510007c0c */ /* 0x004fe2000c7a1270 */
[----:B------:R-:W2:Y:S01]  /*a5f0*/  LDCU UR5, c[0x0][0x39c] ;  /* 0x00007380ff0577ac */ /* 0x000ea20008000800 */
[----:B------:R-:W-:Y:S01]  /*a600*/  LOP3.LUT R16, R133, 0x164, RZ, 0xfc, !PT ;  /* 0x0000016485107812 */ /* 0x000fe200078efcff */
[----:B------:R4:W-:Y:S01]  /*a610*/  @P1 STG.E.U16 desc[UR24][R8.64], R18 ;  /* 0x0000001208001986 */ /* 0x0009e2000c101518 */
[----:B------:R-:W-:-:S04]  /*a620*/  LEA R10, P1, R3, R41, 0x1 ;  /* 0x00000029030a7211 */ /* 0x000fc800078208ff */
[----:B---3--:R-:W-:Y:S02]  /*a630*/  LEA.HI.X.SX32 R11, R3, R2, 0x1, P1 ;  /* 0x00000002030b7211 */ /* 0x008fe400008f0eff */
[----:B0-----:R-:W-:Y:S01]  /*a640*/  ISETP.LT.AND P1, PT, R16, UR4, !P0 ;  /* 0x0000000410007c0c */ /* 0x001fe2000c721270 */
[----:B------:R-:W0:Y:S01]  /*a650*/  LDCU UR4, c[0x0][0x39c] ;  /* 0x00007380ff0477ac */ /* 0x000e220008000800 */
[----:B------:R-:W-:Y:S01]  /*a660*/  LEA R16, P6, R23, R41, 0x1 ;  /* 0x0000002917107211 */ /* 0x000fe200078c08ff */
[----:B------:R3:W-:Y:S01]  /*a670*/  @P2 STG.E.U16 desc[UR24][R10.64], R17 ;  /* 0x000000110a002986 */ /* 0x0007e2000c101518 */
[C---:B------:R-:W-:Y:S02]  /*a680*/  LOP3.LUT R3, R133.reuse, 0x168, RZ, 0xfc, !PT ;  /* 0x0000016885037812 */ /* 0x040fe400078efcff */
[----:B----4-:R-:W-:Y:S02]  /*a690*/  LOP3.LUT R9, R133, 0x16c, RZ, 0xfc, !PT ;  /* 0x0000016c85097812 */ /* 0x010fe400078efcff */
[----:B-1----:R-:W-:Y:S01]  /*a6a0*/  ISETP.LT.AND P2, PT, R3, UR6, !P0 ;  /* 0x0000000603007c0c */ /* 0x002fe2000c741270 */
[----:B------:R-:W1:Y:S01]  /*a6b0*/  LDCU UR6, c[0x0][0x39c] ;  /* 0x00007380ff0677ac */ /* 0x000e620008000800 */
[----:B------:R-:W-:-:S02]  /*a6c0*/  LOP3.LUT R18, R133, 0x170, RZ, 0xfc, !PT ;  /* 0x0000017085127812 */ /* 0x000fc400078efcff */
[----:B---3--:R-:W-:Y:S01]  /*a6d0*/  LEA.HI.X.SX32 R17, R23, R2, 0x1, P6 ;  /* 0x0000000217117211 */ /* 0x008fe200030f0eff */
[----:B------:R-:W-:-:S04]  /*a6e0*/  IMAD R23, R40, 0x4, R23 ;  /* 0x0000000428177824 */ /* 0x000fc800078e0217 */
[C---:B------:R-:W-:Y:S01]  /*a6f0*/  IMAD R3, R40.reuse, 0x4, R23 ;  /* 0x0000000428037824 */ /* 0x040fe200078e0217 */
[-C--:B------:R-:W-:Y:S01]  /*a700*/  LEA R8, P6, R23, R41.reuse, 0x1 ;  /* 0x0000002917087211 */ /* 0x080fe200078c08ff */
[----:B------:R3:W-:Y:S01]  /*a710*/  @P3 STG.E.U16 desc[UR24][R16.64], R19 ;  /* 0x0000001310003986 */ /* 0x0007e2000c101518 */
[----:B--2---:R-:W-:Y:S01]  /*a720*/  ISETP.LT.AND P3, PT, R9, UR5, !P0 ;  /* 0x0000000509007c0c */ /* 0x004fe2000c761270 */
[----:B------:R-:W2:Y:S01]  /*a730*/  LDCU UR5, c[0x0][0x39c] ;  /* 0x00007380ff0577ac */ /* 0x000ea20008000800 */
[-C--:B------:R-:W-:Y:S02]  /*a740*/  LEA.HI.X.SX32 R9, R23, R2.reuse, 0x1, P6 ;  /* 0x0000000217097211 */ /* 0x080fe400030f0eff */
[C---:B------:R-:W-:Y:S01]  /*a750*/  LEA R10, P6, R3.reuse, R41, 0x1 ;  /* 0x00000029030a7211 */ /* 0x040fe200078c08ff */
[----:B------:R4:W1:Y:S03]  /*a760*/  LDS.128 R20, [R0+0x3000] ;  /* 0x0030000000147984 */ /* 0x0008660000000c00 */
[----:B------:R-:W-:Y:S01]  /*a770*/  LEA.HI.X.SX32 R11, R3, R2, 0x1, P6 ;  /* 0x00000002030b7211 */ /* 0x000fe200030f0eff */
[----:B------:R-:W-:Y:S01]  /*a780*/  IMAD R3, R40, 0x4, R3 ;  /* 0x0000000428037824 */ /* 0x000fe200078e0203 */
[----:B---3--:R-:W-:-:S03]  /*a790*/  PRMT R17, R19, 0x7632, R17 ;  /* 0x0000763213117816 */ /* 0x008fc60000000011 */
[----:B------:R-:W-:Y:S01]  /*a7a0*/  IMAD R19, R40, 0x4, R3 ;  /* 0x0000000428137824 */ /* 0x000fe200078e0203 */
[C---:B----4-:R-:W-:Y:S01]  /*a7b0*/  LOP3.LUT R0, R133.reuse, 0x1e8, RZ, 0xfc, !PT ;  /* 0x000001e885007812 */ /* 0x050fe200078efcff */
[----:B------:R3:W-:Y:S01]  /*a7c0*/  @P4 STG.E.U16 desc[UR24][R8.64], R17 ;  /* 0x0000001108004986 */ /* 0x0007e2000c101518 */
[----:B0-----:R-:W-:Y:S01]  /*a7d0*/  ISETP.LT.AND P4, PT, R18, UR4, !P0 ;  /* 0x0000000412007c0c */ /* 0x001fe2000c781270 */
[----:B------:R-:W0:Y:S01]  /*a7e0*/  LDCU UR4, c[0x0][0x39c] ;  /* 0x00007380ff0477ac */ /* 0x000e220008000800 */
[----:B------:R-:W-:Y:S01]  /*a7f0*/  LOP3.LUT R18, R133, 0x174, RZ, 0xfc, !PT ;  /* 0x0000017485127812 */ /* 0x000fe200078efcff */
[----:B-----5:R4:W-:Y:S01]  /*a800*/  @P5 STG.E.U16 desc[UR24][R10.64], R28 ;  /* 0x0000001c0a005986 */ /* 0x0209e2000c101518 */
[----:B------:R-:W-:-:S04]  /*a810*/  LEA R16, P5, R3, R41, 0x1 ;  /* 0x0000002903107211 */ /* 0x000fc800078a08ff */
[----:B---3--:R-:W-:Y:S02]  /*a820*/  LEA.HI.X.SX32 R17, R3, R2, 0x1, P5 ;  /* 0x0000000203117211 */ /* 0x008fe400028f0eff */
[----:B------:R-:W-:Y:S02]  /*a830*/  PRMT R9, R28, 0x7632, R9 ;  /* 0x000076321c097816 */ /* 0x000fe40000000009 */
[----:B------:R-:W-:Y:S02]  /*a840*/  LEA R8, P6, R19, R41, 0x1 ;  /* 0x0000002913087211 */ /* 0x000fe400078c08ff */
[----:B------:R-:W-:Y:S01]  /*a850*/  LOP3.LUT R3, R133, 0x178, RZ, 0xfc, !PT ;  /* 0x0000017885037812 */ /* 0x000fe200078efcff */
[----:B------:R3:W-:Y:S01]  /*a860*/  @P1 STG.E.U16 desc[UR24][R16.64], R9 ;  /* 0x0000000910001986 */ /* 0x0007e2000c101518 */
[----:B--2---:R-:W-:Y:S01]  /*a870*/  ISETP.LT.AND P5, PT, R18, UR5, !P0 ;  /* 0x0000000512007c0c */ /* 0x004fe2000c7a1270 */
[----:B------:R-:W2:Y:S01]  /*a880*/  LDCU UR5, c[0x0][0x39c] ;  /* 0x00007380ff0577ac */ /* 0x000ea20008000800 */
[----:B-1----:R-:W-:-:S02]  /*a890*/  ISETP.LT.AND P1, PT, R3, UR6, !P0 ;  /* 0x0000000603007c0c */ /* 0x002fc4000c721270 */
[C---:B----4-:R-:W-:Y:S01]  /*a8a0*/  LOP3.LUT R11, R133.reuse, 0x17c, RZ, 0xfc, !PT ;  /* 0x0000017c850b7812 */ /* 0x050fe200078efcff */
[----:B------:R-:W1:Y:S01]  /*a8b0*/  LDCU UR6, c[0x0][0x39c] ;  /* 0x00007380ff0677ac */ /* 0x000e620008000800 */
[----:B------:R-:W-:Y:S02]  /*a8c0*/  LOP3.LUT R18, R133, 0x180, RZ, 0xfc, !PT ;  /* 0x0000018085127812 */ /* 0x000fe400078efcff */
[----:B---3--:R-:W-:Y:S01]  /*a8d0*/  LEA.HI.X.SX32 R9, R19, R2, 0x1, P6 ;  /* 0x0000000213097211 */ /* 0x008fe200030f0eff */
[----:B------:R-:W-:-:S04]  /*a8e0*/  IMAD R19, R40, 0x4, R19 ;  /* 0x0000000428137824 */ /* 0x000fc800078e0213 */
[----:B------:R-:W-:Y:S01]  /*a8f0*/  IMAD R3, R40, 0x4, R19 ;  /* 0x0000000428037824 */ /* 0x000fe200078e0213 */
[-C--:B------:R-:W-:Y:S01]  /*a900*/  LEA R10, P6, R19, R41.reuse, 0x1 ;  /* 0x00000029130a7211 */ /* 0x080fe200078c08ff */
[----:B------:R3:W-:Y:S01]  /*a910*/  @P2 STG.E.U16 desc[UR24][R8.64], R29 ;  /* 0x0000001d08002986 */ /* 0x0007e2000c101518 */
[----:B0-----:R-:W-:Y:S01]  /*a920*/  ISETP.LT.AND P2, PT, R11, UR4, !P0 ;  /* 0x000000040b007c0c */ /* 0x001fe2000c741270 */
[----:B------:R-:W0:Y:S01]  /*a930*/  LDCU UR4, c[0x0][0x39c] ;  /* 0x00007380ff0477ac */ /* 0x000e220008000800 */
[----:B------:R-:W-:Y:S02]  /*a940*/  LEA.HI.X.SX32 R11, R19, R2, 0x1, P6 ;  /* 0x00000002130b7211 */ /* 0x000fe400030f0eff */
[----:B------:R-:W-:-:S04]  /*a950*/  LEA R16, P6, R3, R41, 0x1 ;  /* 0x0000002903107211 */ /* 0x000fc800078c08ff */
[----:B------:R-:W-:Y:S01]  /*a960*/  LEA.HI.X.SX32 R17, R3, R2, 0x1, P6 ;  /* 0x0000000203117211 */ /* 0x000fe200030f0eff */
[----:B------:R-:W-:Y:S01]  /*a970*/  IMAD R3, R40, 0x4, R3 ;  /* 0x0000000428037824 */ /* 0x000fe200078e0203 */
[----:B---3--:R-:W-:-:S03]  /*a980*/  PRMT R9, R29, 0x7632, R9 ;  /* 0x000076321d097816 */ /* 0x008fc60000000009 */
        /* <DEDUP_REMOVED lines=8> */
[----:B------:R-:W-:Y:S02]  /*aa10*/  PRMT R11, R30, 0x7632, R11 ;  /* 0x000076321e0b7816 */ /* 0x000fe4000000000b */
[----:B------:R-:W-:Y:S02]  /*aa20*/  LEA R10, P6, R19, R41, 0x1 ;  /* 0x00000029130a7211 */ /* 0x000fe400078c08ff */
[----:B------:R-:W-:Y:S01]  /*aa30*/  LOP3.LUT R3, R133, 0x188, RZ, 0xfc, !PT ;  /* 0x0000018885037812 */ /* 0x000fe200078efcff */
[----:B------:R3:W-:Y:S01]  /*aa40*/  @P5 STG.E.U16 desc[UR24][R8.64], R11 ;  /* 0x0000000b08005986 */ /* 0x0007e2000c101518 */
[----:B0-----:R-:W-:Y:S01]  /*aa50*/  ISETP.LT.AND P4, PT, R18, UR4, !P0 ;  /* 0x0000000412007c0c */ /* 0x001fe2000c781270 */
[----:B------:R-:W0:Y:S01]  /*aa60*/  LDCU UR4, c[0x0][0x39c] ;  /* 0x00007380ff0477ac */ /* 0x000e220008000800 */
        /* <DEDUP_REMOVED lines=9> */
[----:B--2---:R-:W-:Y:S01]  /*ab00*/  ISETP.LT.AND P1, PT, R17, UR5, !P0 ;  /* 0x0000000511007c0c */ /* 0x004fe2000c721270 */
[----:B------:R-:W2:Y:S01]  /*ab10*/  LDCU UR5, c[0x0][0x39c] ;  /* 0x00007380ff0577ac */ /* 0x000ea20008000800 */
[----:B------:R-:W-:Y:S02]  /*ab20*/  LEA.HI.X.SX32 R17, R19, R2, 0x1, P6 ;  /* 0x0000000213117211 */ /* 0x000fe400030f0eff */
[----:B------:R-:W-:-:S04]  /*ab30*/  LEA R8, P6, R3, R41, 0x1 ;  /* 0x0000002903087211 */ /* 0x000fc800078c08ff */
[----:B------:R-:W-:Y:S01]  /*ab40*/  LEA.HI.X.SX32 R9, R3, R2, 0x1, P6 ;  /* 0x0000000203097211 */ /* 0x000fe200030f0eff */
[----:B------:R-:W-:Y:S01]  /*ab50*/  IMAD R3, R40, 0x4, R3 ;  /* 0x0000000428037824 */ /* 0x000fe200078e0203 */
[----:B---3--:R-:W-:-:S03]  /*ab60*/  PRMT R11, R31, 0x7632, R11 ;  /* 0x000076321f0b7816 */ /* 0x008fc6000000000b */
[----:B------:R-:W-:Y:S02]  /*ab70*/  IMAD R19, R40, 0x4, R3 ;  /* 0x0000000428137824 */ /* 0x000fe400078e0203 */
[----:B------:R3:W-:Y:S01]  /*ab80*/  @P2 STG.E.U16 desc[UR24][R16.64], R11 ;  /* 0x0000000b10002986 */ /* 0x0007e2000c101518 */
[----:B0-----:R-:W-:Y:S01]  /*ab90*/  ISETP.LT.AND P2, PT, R18, UR4, !P0 ;  /* 0x0000000412007c0c */ /* 0x001fe2000c741270 */
[----:B------:R-:W0:Y:S01]  /*aba0*/  LDCU UR4, c[0x0][0x39c] ;  /* 0x00007380ff0477ac */ /* 0x000e220008000800 */
[----:B------:R-:W-:Y:S01]  /*abb0*/  LOP3.LUT R18, R133, 0x194, RZ, 0xfc, !PT ;  /* 0x0000019485127812 */ /* 0x000fe200078efcff */
[----:B------:R4:W-:Y:S01]  /*abc0*/  @P3 STG.E.U16 desc[UR24][R8.64], R4 ;  /* 0x0000000408003986 */ /* 0x0009e2000c101518 */
[-C--:B------:R-:W-:Y:S02]  /*abd0*/  LEA R10, P3, R3, R41.reuse, 0x1 ;  /* 0x00000029030a7211 */ /* 0x080fe400078608ff */
[----:B---3--:R-:W-:Y:S02]  /*abe0*/  LEA R16, P6, R19, R41, 0x1 ;  /* 0x0000002913107211 */ /* 0x008fe400078c08ff */
[----:B------:R-:W-:-:S02]  /*abf0*/  LEA.HI.X.SX32 R11, R3, R2, 0x1, P3 ;  /* 0x00000002030b7211 */ /* 0x000fc400018f0eff */
[----:B----4-:R-:W-:Y:S02]  /*ac00*/  PRMT R9, R4, 0x7632, R9 ;  /* 0x0000763204097816 */ /* 0x010fe40000000009 */
[----:B--2---:R-:W-:Y:S01]  /*ac10*/  ISETP.LT.AND P3, PT, R18, UR5, !P0 ;  /* 0x0000000512007c0c */ /* 0x004fe2000c761270 */
[----:B------:R-:W2:Y:S01]  /*ac20*/  LDCU UR5, c[0x0][0x39c] ;  /* 0x00007380ff0577ac */ /* 0x000ea20008000800 */
[----:B------:R-:W-:Y:S01]  /*ac30*/  LEA.HI.X.SX32 R17, R19, R2, 0x1, P6 ;  /* 0x0000000213117211 */ /* 0x000fe200030f0eff */
[C---:B------:R-:W-:Y:S01]  /*ac40*/  IMAD R19, R40.reuse, 0x4, R19 ;  /* 0x0000000428137824 */ /* 0x040fe200078e0213 */
[C---:B------:R-:W-:Y:S01]  /*ac50*/  LOP3.LUT R3, R133.reuse, 0x198, RZ, 0xfc, !PT ;  /* 0x0000019885037812 */ /* 0x040fe200078efcff */
[----:B------:R3:W-:Y:S01]  /*ac60*/  @P4 STG.E.U16 desc[UR24][R10.64], R9 ;  /* 0x000000090a004986 */ /* 0x0007e2000c101518 */
[----:B------:R-:W-:Y:S02]  /*ac70*/  LOP3.LUT R4, R133, 0x19c, RZ, 0xfc, !PT ;  /* 0x0000019c85047812 */ /* 0x000fe400078efcff */
[----:B-1----:R-:W-:Y:S01]  /*ac80*/  ISETP.LT.AND P4, PT, R3, UR6, !P0 ;  /* 0x0000000603007c0c */ /* 0x002fe2000c781270 */
[----:B------:R-:W-:Y:S01]  /*ac90*/  IMAD R3, R40, 0x4, R19 ;  /* 0x0000000428037824 */ /* 0x000fe200078e0213 */
[----:B------:R-:W-:Y:S01]  /*aca0*/  LEA R8, P6, R19, R41, 0x1 ;  /* 0x0000002913087211 */ /* 0x000fe200078c08ff */
[----:B------:R1:W-:Y:S01]  /*acb0*/  @P5 STG.E.U16 desc[UR24][R16.64], R5 ;  /* 0x0000000510005986 */ /* 0x0003e2000c101518 */
[----:B0-----:R-:W-:Y:S01]  /*acc0*/  ISETP.LT.AND P5, PT, R4, UR4, !P0 ;  /* 0x0000000404007c0c */ /* 0x001fe2000c7a1270 */
[----:B------:R-:W0:Y:S01]  /*acd0*/  LDCU UR4, c[0x0][0x39c] ;  /* 0x00007380ff0477ac */ /* 0x000e220008000800 */
[----:B------:R-:W-:-:S02]  /*ace0*/  PRMT R18, R5, 0x7632, R18 ;  /* 0x0000763205127816 */ /* 0x000fc40000000012 */
[----:B------:R-:W-:Y:S01]  /*acf0*/  LOP3.LUT R4, R133, 0x1a0, RZ, 0xfc, !PT ;  /* 0x000001a085047812 */ /* 0x000fe200078efcff */
[----:B------:R-:W4:Y:S01]  /*ad00*/  LDCU UR6, c[0x0][0x39c] ;  /* 0x00007380ff0677ac */ /* 0x000f220008000800 */
[----:B---3--:R-:W-:Y:S02]  /*ad10*/  LEA.HI.X.SX32 R9, R19, R2, 0x1, P6 ;  /* 0x0000000213097211 */ /* 0x008fe400030f0eff */
[----:B------:R-:W-:-:S03]  /*ad20*/  LEA R10, P6, R3, R41, 0x1 ;  /* 0x00000029030a7211 */ /* 0x000fc600078c08ff */
[----:B------:R3:W-:Y:S01]  /*ad30*/  @P1 STG.E.U16 desc[UR24][R8.64], R18 ;  /* 0x0000001208001986 */ /* 0x0007e2000c101518 */
[----:B------:R-:W-:Y:S01]  /*ad40*/  LEA.HI.X.SX32 R11, R3, R2, 0x1, P6 ;  /* 0x00000002030b7211 */ /* 0x000fe200030f0eff */
[----:B------:R-:W-:Y:S01]  /*ad50*/  IMAD R3, R40, 0x4, R3 ;  /* 0x0000000428037824 */ /* 0x000fe200078e0203 */
[----:B--2---:R-:W-:Y:S01]  /*ad60*/  ISETP.LT.AND P1, PT, R4, UR5, !P0 ;  /* 0x0000000504007c0c */ /* 0x004fe2000c721270 */
[----:B------:R-:W2:Y:S01]  /*ad70*/  LDCU UR5, c[0x0][0x39c] ;  /* 0x00007380ff0577ac */ /* 0x000ea20008000800 */
[----:B-1----:R-:W-:Y:S01]  /*ad80*/  LOP3.LUT R16, R133, 0x1a4, RZ, 0xfc, !PT ;  /* 0x000001a485107812 */ /* 0x002fe200078efcff */
[----:B------:R1:W-:Y:S01]  /*ad90*/  @P2 STG.E.U16 desc[UR24][R10.64], R6 ;  /* 0x000000060a002986 */ /* 0x0003e2000c101518 */
[----:B------:R-:W-:Y:S01]  /*ada0*/  LEA R4, P2, R3, R41, 0x1 ;  /* 0x0000002903047211 */ /* 0x000fe200078408ff */
[----:B------:R-:W-:-:S03]  /*adb0*/  IMAD R17, R40, 0x4, R3 ;  /* 0x0000000428117824 */ /* 0x000fc600078e0203 */
[----:B------:R-:W-:Y:S02]  /*adc0*/  LEA.HI.X.SX32 R5, R3, R2, 0x1, P2 ;  /* 0x0000000203057211 */ /* 0x000fe400010f0eff */
[----:B---3--:R-:W-:Y:S02]  /*add0*/  PRMT R9, R6, 0x7632, R9 ;  /* 0x0000763206097816 */ /* 0x008fe40000000009 */
[----:B------:R-:W-:Y:S02]  /*ade0*/  LEA R8, P6, R17, R41, 0x1 ;  /* 0x0000002911087211 */ /* 0x000fe400078c08ff */
[----:B0-----:R-:W-:Y:S01]  /*adf0*/  ISETP.LT.AND P2, PT, R16, UR4, !P0 ;  /* 0x0000000410007c0c */ /* 0x001fe2000c741270 */
[----:B------:R0:W-:Y:S01]  /*ae00*/  @P3 STG.E.U16 desc[UR24][R4.64], R9 ;  /* 0x0000000904003986 */ /* 0x0001e2000c101518 */
[C---:B------:R-:W-:Y:S01]  /*ae10*/  LOP3.LUT R3, R133.reuse, 0x1a8, RZ, 0xfc, !PT ;  /* 0x000001a885037812 */ /* 0x040fe200078efcff */
[----:B------:R-:W3:Y:S01]  /*ae20*/  LDCU UR4, c[0x0][0x39c] ;  /* 0x00007380ff0477ac */ /* 0x000ee20008000800 */
[----:B-1----:R-:W-:-:S02]  /*ae30*/  LOP3.LUT R6, R133, 0x1ac, RZ, 0xfc, !PT ;  /* 0x000001ac85067812 */ /* 0x002fc400078efcff */
[----:B----4-:R-:W-:Y:S01]  /*ae40*/  ISETP.LT.AND P3, PT, R3, UR6, !P0 ;  /* 0x0000000603007c0c */ /* 0x010fe2000c761270 */
[----:B------:R-:W1:Y:S01]  /*ae50*/  LDCU UR6, c[0x0][0x39c] ;  /* 0x00007380ff0677ac */ /* 0x000e620008000800 */
[----:B0-----:R-:W-:Y:S01]  /*ae60*/  LEA.HI.X.SX32 R9, R17, R2, 0x1, P6 ;  /* 0x0000000211097211 */ /* 0x001fe200030f0eff */
[----:B------:R-:W-:-:S04]  /*ae70*/  IMAD R17, R40, 0x4, R17 ;  /* 0x0000000428117824 */ /* 0x000fc800078e0211 */
[----:B------:R0:W-:Y:S01]  /*ae80*/  @P4 STG.E.U16 desc[UR24][R8.64], R7 ;  /* 0x0000000708004986 */ /* 0x0001e2000c101518 */
[CC--:B------:R-:W-:Y:S01]  /*ae90*/  LEA R10, P6, R17.reuse, R41.reuse, 0x1 ;  /* 0x00000029110a7211 */ /* 0x0c0fe200078c08ff */
[----:B------:R-:W-:Y:S01]  /*aea0*/  IMAD R3, R40, 0x4, R17 ;  /* 0x0000000428037824 */ /* 0x000fe200078e0211 */
[----:B--2---:R-:W-:Y:S01]  /*aeb0*/  ISETP.LT.AND P4, PT, R6, UR5, !P0 ;  /* 0x0000000506007c0c */ /* 0x004fe2000c781270 */
[----:B------:R-:W2:Y:S01]  /*aec0*/  LDCU UR5, c[0x0][0x39c] ;  /* 0x00007380ff0577ac */ /* 0x000ea20008000800 */
[-C--:B------:R-:W-:Y:S02]  /*aed0*/  LEA.HI.X.SX32 R11, R17, R2.reuse, 0x1, P6 ;  /* 0x00000002110b7211 */ /* 0x080fe400030f0eff */
[----:B------:R-:W-:Y:S02]  /*aee0*/  LEA R4, P6, R3, R41, 0x1 ;  /* 0x0000002903047211 */ /* 0x000fe400078c08ff */
[----:B------:R-:W-:Y:S02]  /*aef0*/  LOP3.LUT R6, R133, 0x1b0, RZ, 0xfc, !PT ;  /* 0x000001b085067812 */ /* 0x000fe400078efcff */
[----:B------:R-:W-:Y:S01]  /*af00*/  LEA.HI.X.SX32 R5, R3, R2, 0x1, P6 ;  /* 0x0000000203057211 */ /* 0x000fe200030f0eff */
[----:B------:R-:W-:Y:S01]  /*af10*/  IMAD R3, R40, 0x4, R3 ;  /* 0x0000000428037824 */ /* 0x000fe200078e0203 */
[----:B0-----:R-:W-:-:S02]  /*af20*/  PRMT R9, R7, 0x7632, R9 ;  /* 0x0000763207097816 */ /* 0x001fc40000000009 */
[----:B------:R-:W-:Y:S01]  /*af30*/  LOP3.LUT R8, R133, 0x1b4, RZ, 0xfc, !PT ;  /* 0x000001b485087812 */ /* 0x000fe200078efcff */
[----:B------:R-:W-:Y:S02]  /*af40*/  IMAD R17, R40, 0x4, R3 ;  /* 0x0000000428117824 */ /* 0x000fe400078e0203 */
[----:B------:R0:W-:Y:S01]  /*af50*/  @P5 STG.E.U16 desc[UR24][R10.64], R9 ;  /* 0x000000090a005986 */ /* 0x0001e2000c101518 */
[----:B---3--:R-:W-:Y:S01]  /*af60*/  ISETP.LT.AND P5, PT, R6, UR4, !P0 ;  /* 0x0000000406007c0c */ /* 0x008fe2000c7a1270 */
[----:B------:R-:W3:Y:S02]  /*af70*/  LDCU UR4, c[0x0][0x39c] ;  /* 0x00007380ff0477ac */ /* 0x000ee40008000800 */
[----:B------:R4:W-:Y:S01]  /*af80*/  @P1 STG.E.U16 desc[UR24][R4.64], R24 ;  /* 0x0000001804001986 */ /* 0x0009e2000c101518 */
[----:B------:R-:W-:-:S04]  /*af90*/  LEA R6, P1, R3, R41, 0x1 ;  /* 0x0000002903067211 */ /* 0x000fc800078208ff */
[-C--:B------:R-:W-:Y:S02]  /*afa0*/  LEA.HI.X.SX32 R7, R3, R2.reuse, 0x1, P1 ;  /* 0x0000000203077211 */ /* 0x080fe400008f0eff */
[----:B--2---:R-:W-:Y:S01]  /*afb0*/  ISETP.LT.AND P1, PT, R8, UR5, !P0 ;  /* 0x0000000508007c0c */ /* 0x004fe2000c721270 */
[----:B------:R-:W2:Y:S01]  /*afc0*/  LDCU UR5, c[0x0][0x39c] ;  /* 0x00007380ff0577ac */ /* 0x000ea20008000800 */
[C---:B------:R-:W-:Y:S02]  /*afd0*/  LEA R8, P6, R17.reuse, R41, 0x1 ;  /* 0x0000002911087211 */ /* 0x040fe400078c08ff */
[----:B0-----:R-:W-:Y:S02]  /*afe0*/  PRMT R11, R24, 0x7632, R11 ;  /* 0x00007632180b7816 */ /* 0x001fe4000000000b */
[----:B------:R-:W-:Y:S01]  /*aff0*/  LEA.HI.X.SX32 R9, R17, R2, 0x1, P6 ;  /* 0x0000000211097211 */ /* 0x000fe200030f0eff */
[----:B------:R-:W-:Y:S01]  /*b000*/  IMAD R17, R40, 0x4, R17 ;  /* 0x0000000428117824 */ /* 0x000fe200078e0211 */
[C---:B------:R-:W-:Y:S01]  /*b010*/  LOP3.LUT R3, R133.reuse, 0x1b8, RZ, 0xfc, !PT ;  /* 0x000001b885037812 */ /* 0x040fe200078efcff */
[----:B------:R0:W-:Y:S01]  /*b020*/  @P2 STG.E.U16 desc[UR24][R6.64], R11 ;  /* 0x0000000b06002986 */ /* 0x0001e2000c101518 */
[----:B----4-:R-:W-:-:S02]  /*b030*/  LOP3.LUT R5, R133, 0x1bc, RZ, 0xfc, !PT ;  /* 0x000001bc85057812 */ /* 0x010fc400078efcff */
[----:B-1----:R-:W-:Y:S01]  /*b040*/  ISETP.LT.AND P2, PT, R3, UR6, !P0 ;  /* 0x0000000603007c0c */ /* 0x002fe2000c741270 */
[----:B------:R-:W-:Y:S01]  /*b050*/  IMAD R3, R40, 0x4, R17 ;  /* 0x0000000428037824 */ /* 0x000fe200078e0211 */
[-C--:B------:R-:W-:Y:S01]  /*b060*/  LEA R4, P6, R17, R41.reuse, 0x1 ;  /* 0x0000002911047211 */ /* 0x080fe200078c08ff */
[----:B------:R1:W-:Y:S01]  /*b070*/  @P3 STG.E.U16 desc[UR24][R8.64], R25 ;  /* 0x0000001908003986 */ /* 0x0003e2000c101518 */
[----:B---3--:R-:W-:Y:S01]  /*b080*/  ISETP.LT.AND P3, PT, R5, UR4, !P0 ;  /* 0x0000000405007c0c */ /* 0x008fe2000c761270 */
[----:B------:R-:W3:Y:S01]  /*b090*/  LDCU UR4, c[0x0][0x39c] ;  /* 0x00007380ff0477ac */ /* 0x000ee20008000800 */
[----:B------:R-:W-:Y:S02]  /*b0a0*/  LEA.HI.X.SX32 R5, R17, R2, 0x1, P6 ;  /* 0x0000000211057211 */ /* 0x000fe400030f0eff */
[----:B------:R-:W-:Y:S01]  /*b0b0*/  LOP3.LUT R10, R133, 0x1c0, RZ, 0xfc, !PT ;  /* 0x000001c0850a7812 */ /* 0x000fe200078efcff */
[----:B------:R-:W4:Y:S01]  /*b0c0*/  LDCU UR6, c[0x0][0x39c] ;  /* 0x00007380ff0677ac */ /* 0x000f220008000800 */
[----:B0-----:R-:W-:-:S04]  /*b0d0*/  LEA R6, P6, R3, R41, 0x1 ;  /* 0x0000002903067211 */ /* 0x001fc800078c08ff */
[----:B------:R-:W-:Y:S01]  /*b0e0*/  LEA.HI.X.SX32 R7, R3, R2, 0x1, P6 ;  /* 0x0000000203077211 */ /* 0x000fe200030f0eff */
[----:B------:R-:W-:Y:S01]  /*b0f0*/  IMAD R3, R40, 0x4, R3 ;  /* 0x0000000428037824 */ /* 0x000fe200078e0203 */
[----:B-1----:R-:W-:-:S03]  /*b100*/  PRMT R9, R25, 0x7632, R9 ;  /* 0x0000763219097816 */ /* 0x002fc60000000009 */
[----:B------:R-:W-:Y:S02]  /*b110*/  IMAD R11, R40, 0x4, R3 ;  /* 0x00000004280b7824 */ /* 0x000fe400078e0203 */
[----:B------:R0:W-:Y:S01]  /*b120*/  @P4 STG.E.U16 desc[UR24][R4.64], R9 ;  /* 0x0000000904004986 */ /* 0x0001e2000c101518 */
[----:B--2---:R-:W-:Y:S01]  /*b130*/  ISETP.LT.AND P4, PT, R10, UR5, !P0 ;  /* 0x000000050a007c0c */ /* 0x004fe2000c781270 */
[----:B------:R-:W1:Y:S01]  /*b140*/  LDCU UR5, c[0x0][0x39c] ;  /* 0x00007380ff0577ac */ /* 0x000e620008000800 */
[----:B------:R-:W-:Y:S01]  /*b150*/  LOP3.LUT R10, R133, 0x1c4, RZ, 0xfc, !PT ;  /* 0x000001c4850a7812 */ /* 0x000fe200078efcff */
[----:B------:R2:W-:Y:S01]  /*b160*/  @P5 STG.E.U16 desc[UR24][R6.64], R26 ;  /* 0x0000001a06005986 */ /* 0x0005e2000c101518 */
[----:B------:R-:W-:-:S04]  /*b170*/  LEA R8, P5, R3, R41, 0x1 ;  /* 0x0000002903087211 */ /* 0x000fc800078a08ff */
[----:B0-----:R-:W-:Y:S02]  /*b180*/  LEA.HI.X.SX32 R9, R3, R2, 0x1, P5 ;  /* 0x0000000203097211 */ /* 0x001fe400028f0eff */
[----:B------:R-:W-:Y:S02]  /*b190*/  PRMT R5, R26, 0x7632, R5 ;  /* 0x000076321a057816 */ /* 0x000fe40000000005 */
[----:B------:R-:W-:Y:S02]  /*b1a0*/  LEA R4, P6, R11, R41, 0x1 ;  /* 0x000000290b047211 */ /* 0x000fe400078c08ff */
[----:B---3--:R-:W-:Y:S01]  /*b1b0*/  ISETP.LT.AND P5, PT, R10, UR4, !P0 ;  /* 0x000000040a007c0c */ /* 0x008fe2000c7a1270 */
[----:B------:R0:W-:Y:S01]  /*b1c0*/  @P1 STG.E.U16 desc[UR24][R8.64], R5 ;  /* 0x0000000508001986 */ /* 0x0001e2000c101518 */
[----:B------:R-:W3:Y:S01]  /*b1d0*/  LDCU UR4, c[0x0][0x39c] ;  /* 0x00007380ff0477ac */ /* 0x000ee20008000800 */
[C---:B------:R-:W-:Y:S02]  /*b1e0*/  LOP3.LUT R3, R133.reuse, 0x1c8, RZ, 0xfc, !PT ;  /* 0x000001c885037812 */ /* 0x040fe400078efcff */
[----:B--2---:R-:W-:-:S02]  /*b1f0*/  LOP3.LUT R7, R133, 0x1cc, RZ, 0xfc, !PT ;  /* 0x000001cc85077812 */ /* 0x004fc400078efcff */
[----:B----4-:R-:W-:Y:S01]  /*b200*/  ISETP.LT.AND P1, PT, R3, UR6, !P0 ;  /* 0x0000000603007c0c */ /* 0x010fe2000c721270 */
[----:B------:R-:W2:Y:S01]  /*b210*/  LDCU UR6, c[0x0][0x39c] ;  /* 0x00007380ff0677ac */ /* 0x000ea20008000800 */
[----:B------:R-:W-:Y:S02]  /*b220*/  LOP3.LUT R10, R133, 0x1d0, RZ, 0xfc, !PT ;  /* 0x000001d0850a7812 */ /* 0x000fe400078efcff */
[----:B0-----:R-:W-:Y:S01]  /*b230*/  LEA.HI.X.SX32 R5, R11, R2, 0x1, P6 ;  /* 0x000000020b057211 */ /* 0x001fe200030f0eff */
[----:B------:R-:W-:-:S04]  /*b240*/  IMAD R11, R40, 0x4, R11 ;  /* 0x00000004280b7824 */ /* 0x000fc800078e020b */
[----:B------:R-:W-:Y:S01]  /*b250*/  IMAD R3, R40, 0x4, R11 ;  /* 0x0000000428037824 */ /* 0x000fe200078e020b */
[-C--:B------:R-:W-:Y:S01]  /*b260*/  LEA R6, P6, R11, R41.reuse, 0x1 ;  /* 0x000000290b067211 */ /* 0x080fe200078c08ff */
[----:B------:R0:W-:Y:S01]  /*b270*/  @P2 STG.E.U16 desc[UR24][R4.64], R27 ;  /* 0x0000001b04002986 */ /* 0x0001e2000c101518 */
[----:B-1----:R-:W-:Y:S01]  /*b280*/  ISETP.LT.AND P2, PT, R7, UR5, !P0 ;  /* 0x0000000507007c0c */ /* 0x002fe2000c741270 */
[----:B------:R-:W1:Y:S01]  /*b290*/  LDCU UR5, c[0x0][0x39c] ;  /* 0x00007380ff0577ac */ /* 0x000e620008000800 */
[----:B------:R-:W-:Y:S02]  /*b2a0*/  LEA.HI.X.SX32 R7, R11, R2, 0x1, P6 ;  /* 0x000000020b077211 */ /* 0x000fe400030f0eff */
[----:B------:R-:W-:-:S04]  /*b2b0*/  LEA R8, P6, R3, R41, 0x1 ;  /* 0x0000002903087211 */ /* 0x000fc800078c08ff */
[----:B------:R-:W-:Y:S01]  /*b2c0*/  LEA.HI.X.SX32 R9, R3, R2, 0x1, P6 ;  /* 0x0000000203097211 */ /* 0x000fe200030f0eff */
[----:B------:R-:W-:Y:S01]  /*b2d0*/  IMAD R3, R40, 0x4, R3 ;  /* 0x0000000428037824 */ /* 0x000fe200078e0203 */
[----:B0-----:R-:W-:-:S03]  /*b2e0*/  PRMT R5, R27, 0x7632, R5 ;  /* 0x000076321b057816 */ /* 0x001fc60000000005 */
[----:B------:R-:W-:Y:S02]  /*b2f0*/  IMAD R11, R40, 0x4, R3 ;  /* 0x00000004280b7824 */ /* 0x000fe400078e0203 */
[----:B------:R0:W-:Y:S01]  /*b300*/  @P3 STG.E.U16 desc[UR24][R6.64], R5 ;  /* 0x0000000506003986 */ /* 0x0001e2000c101518 */
[----:B---3--:R-:W-:Y:S01]  /*b310*/  ISETP.LT.AND P3, PT, R10, UR4, !P0 ;  /* 0x000000040a007c0c */ /* 0x008fe2000c761270 */
[----:B------:R-:W3:Y:S01]  /*b320*/  LDCU UR4, c[0x0][0x39c] ;  /* 0x00007380ff0477ac */ /* 0x000ee20008000800 */
[----:B------:R-:W-:Y:S01]  /*b330*/  LOP3.LUT R10, R133, 0x1d4, RZ, 0xfc, !PT ;  /* 0x000001d4850a7812 */ /* 0x000fe200078efcff */
[----:B------:R4:W-:Y:S01]  /*b340*/  @P4 STG.E.U16 desc[UR24][R8.64], R12 ;  /* 0x0000000c08004986 */ /* 0x0009e2000c101518 */
[----:B------:R-:W-:-:S04]  /*b350*/  LEA R4, P4, R3, R41, 0x1 ;  /* 0x0000002903047211 */ /* 0x000fc800078808ff */
[----:B0-----:R-:W-:Y:S02]  /*b360*/  LEA.HI.X.SX32 R5, R3, R2, 0x1, P4 ;  /* 0x0000000203057211 */ /* 0x001fe400020f0eff */
[----:B------:R-:W-:Y:S02]  /*b370*/  PRMT R7, R12, 0x7632, R7 ;  /* 0x000076320c077816 */ /* 0x000fe40000000007 */
[----:B------:R-:W-:Y:S02]  /*b380*/  LEA R6, P6, R11, R41, 0x1 ;  /* 0x000000290b067211 */ /* 0x000fe400078c08ff */
[----:B------:R-:W-:Y:S01]  /*b390*/  LOP3.LUT R3, R133, 0x1d8, RZ, 0xfc, !PT ;  /* 0x000001d885037812 */ /* 0x000fe200078efcff */
[----:B------:R0:W-:Y:S01]  /*b3a0*/  @P5 STG.E.U16 desc[UR24][R4.64], R7 ;  /* 0x0000000704005986 */ /* 0x0001e2000c101518 */
[----:B-1----:R-:W-:Y:S01]  /*b3b0*/  ISETP.LT.AND P4, PT, R10, UR5, !P0 ;  /* 0x000000050a007c0c */ /* 0x002fe2000c781270 */
[----:B------:R-:W1:Y:S01]  /*b3c0*/  LDCU UR5, c[0x0][0x39c] ;  /* 0x00007380ff0577ac */ /* 0x000e620008000800 */
[----:B--2---:R-:W-:-:S02]  /*b3d0*/  ISETP.LT.AND P5, PT, R3, UR6, !P0 ;  /* 0x0000000603007c0c */ /* 0x004fc4000c7a1270 */
[----:B------:R-:W-:Y:S01]  /*b3e0*/  LOP3.LUT R3, R133, 0x1dc, RZ, 0xfc, !PT ;  /* 0x000001dc85037812 */ /* 0x000fe200078efcff */
[----:B------:R-:W2:Y:S01]  /*b3f0*/  LDCU UR6, c[0x0][0x39c] ;  /* 0x00007380ff0677ac */ /* 0x000ea20008000800 */
[----:B----4-:R-:W-:Y:S02]  /*b400*/  PRMT R12, R13, 0x7632, R12 ;  /* 0x000076320d0c7816 */ /* 0x010fe4000000000c */
[----:B------:R-:W-:Y:S02]  /*b410*/  LOP3.LUT R10, R133, 0x1e0, RZ, 0xfc, !PT ;  /* 0x000001e0850a7812 */ /* 0x000fe400078efcff */
[----:B0-----:R-:W-:Y:S01]  /*b420*/  LEA.HI.X.SX32 R7, R11, R2, 0x1, P6 ;  /* 0x000000020b077211 */ /* 0x001fe200030f0eff */
[----:B------:R-:W-:-:S04]  /*b430*/  IMAD R11, R40, 0x4, R11 ;  /* 0x00000004280b7824 */ /* 0x000fc800078e020b */
[----:B------:R0:W-:Y:S01]  /*b440*/  @P1 STG.E.U16 desc[UR24][R6.64], R13 ;  /* 0x0000000d06001986 */ /* 0x0001e2000c101518 */
[----:B---3--:R-:W-:Y:S01]  /*b450*/  ISETP.LT.AND P1, PT, R3, UR4, !P0 ;  /* 0x0000000403007c0c */ /* 0x008fe2000c721270 */
[----:B------:R-:W-:Y:S01]  /*b460*/  IMAD R3, R40, 0x4, R11 ;  /* 0x0000000428037824 */ /* 0x000fe200078e020b */
[CC--:B------:R-:W-:Y:S01]  /*b470*/  LEA R8, P6, R11.reuse, R41.reuse, 0x1 ;  /* 0x000000290b087211 */ /* 0x0c0fe200078c08ff */
[----:B------:R-:W3:Y:S03]  /*b480*/  LDCU UR4, c[0x0][0x39c] ;  /* 0x00007380ff0477ac */ /* 0x000ee60008000800 */
[----:B------:R-:W-:Y:S02]  /*b490*/  LEA.HI.X.SX32 R9, R11, R2, 0x1, P6 ;  /* 0x000000020b097211 */ /* 0x000fe400030f0eff */
[----:B------:R-:W-:-:S03]  /*b4a0*/  LEA R4, P6, R3, R41, 0x1 ;  /* 0x0000002903047211 */ /* 0x000fc600078c08ff */
[----:B------:R4:W-:Y:S01]  /*b4b0*/  @P2 STG.E.U16 desc[UR24][R8.64], R12 ;  /* 0x0000000c08002986 */ /* 0x0009e2000c101518 */
[----:B------:R-:W-:Y:S01]  /*b4c0*/  LEA.HI.X.SX32 R5, R3, R2, 0x1, P6 ;  /* 0x0000000203057211 */ /* 0x000fe200030f0eff */
[----:B------:R-:W-:Y:S01]  /*b4d0*/  IMAD R3, R40, 0x4, R3 ;  /* 0x0000000428037824 */ /* 0x000fe200078e0203 */
[----:B-1----:R-:W-:Y:S01]  /*b4e0*/  ISETP.LT.AND P2, PT, R10, UR5, !P0 ;  /* 0x000000050a007c0c */ /* 0x002fe2000c741270 */
[----:B------:R-:W1:Y:S01]  /*b4f0*/  LDCU UR5, c[0x0][0x39c] ;  /* 0x00007380ff0577ac */ /* 0x000e620008000800 */
[----:B------:R-:W-:Y:S01]  /*b500*/  LOP3.LUT R10, R133, 0x1e4, RZ, 0xfc, !PT ;  /* 0x000001e4850a7812 */ /* 0x000fe200078efcff */
[----:B------:R-:W-:Y:S01]  /*b510*/  IMAD R11, R40, 0x4, R3 ;  /* 0x00000004280b7824 */ /* 0x000fe200078e0203 */
[----:B------:R5:W-:Y:S01]  /*b520*/  @P3 STG.E.U16 desc[UR24][R4.64], R14 ;  /* 0x0000000e04003986 */ /* 0x000be2000c101518 */
[----:B0-----:R-:W-:-:S03]  /*b530*/  LEA R6, P3, R3, R41, 0x1 ;  /* 0x0000002903067211 */ /* 0x001fc600078608ff */
[-C--:B----4-:R-:W-:Y:S02]  /*b540*/  LEA R8, P6, R11, R41.reuse, 0x1 ;  /* 0x000000290b087211 */ /* 0x090fe400078c08ff */
[-C--:B------:R-:W-:Y:S02]  /*b550*/  LEA.HI.X.SX32 R7, R3, R2.reuse, 0x1, P3 ;  /* 0x0000000203077211 */ /* 0x080fe400018f0eff */
[----:B------:R-:W-:Y:S01]  /*b560*/  LEA.HI.X.SX32 R9, R11, R2, 0x1, P6 ;  /* 0x000000020b097211 */ /* 0x000fe200030f0eff */
[----:B------:R-:W-:Y:S01]  /*b570*/  IMAD R11, R40, 0x4, R11 ;  /* 0x00000004280b7824 */ /* 0x000fe200078e020b */
[----:B---3--:R-:W-:Y:S01]  /*b580*/  ISETP.LT.AND P3, PT, R10, UR4, !P0 ;  /* 0x000000040a007c0c */ /* 0x008fe2000c761270 */
[----:B------:R-:W0:Y:S01]  /*b590*/  LDCU UR4, c[0x0][0x39c] ;  /* 0x00007380ff0477ac */ /* 0x000e220008000800 */
[----:B-----5:R-:W-:Y:S01]  /*b5a0*/  PRMT R5, R14, 0x7632, R5 ;  /* 0x000076320e057816 */ /* 0x020fe20000000005 */
[----:B------:R-:W-:Y:S01]  /*b5b0*/  IMAD R3, R40, 0x4, R11 ;  /* 0x0000000428037824 */ /* 0x000fe200078e020b */
[----:B------:R-:W-:-:S03]  /*b5c0*/  LEA R4, P6, R11, R41, 0x1 ;  /* 0x000000290b047211 */ /* 0x000fc600078c08ff */
[----:B------:R3:W-:Y:S01]  /*b5d0*/  @P4 STG.E.U16 desc[UR24][R6.64], R5 ;  /* 0x0000000506004986 */ /* 0x0007e2000c101518 */
[----:B--2---:R-:W-:Y:S01]  /*b5e0*/  ISETP.LT.AND P4, PT, R0, UR6, !P0 ;  /* 0x0000000600007c0c */ /* 0x004fe2000c781270 */
[----:B------:R-:W2:Y:S01]  /*b5f0*/  LDCU UR6, c[0x0][0x39c] ;  /* 0x00007380ff0677ac */ /* 0x000ea20008000800 */
[C---:B------:R-:W-:Y:S01]  /*b600*/  LOP3.LUT R0, R133.reuse, 0x1ec, RZ, 0xfc, !PT ;  /* 0x000001ec85007812 */ /* 0x040fe200078efcff */
[----:B------:R4:W-:Y:S03]  /*b610*/  @P5 STG.E.U16 desc[UR24][R8.64], R15 ;  /* 0x0000000f08005986 */ /* 0x0009e6000c101518 */
[----:B-1----:R-:W-:Y:S01]  /*b620*/  ISETP.LT.AND P5, PT, R0, UR5, !P0 ;  /* 0x0000000500007c0c */ /* 0x002fe2000c7a1270 */
[----:B------:R-:W1:Y:S01]  /*b630*/  LDCU UR5, c[0x0][0x39c] ;  /* 0x00007380ff0577ac */ /* 0x000e620008000800 */
[----:B------:R-:W-:Y:S02]  /*b640*/  LOP3.LUT R0, R133, 0x1f0, RZ, 0xfc, !PT ;  /* 0x000001f085007812 */ /* 0x000fe400078efcff */
[----:B---3--:R-:W-:Y:S01]  /*b650*/  LEA.HI.X.SX32 R5, R11, R2, 0x1, P6 ;  /* 0x000000020b057211 */ /* 0x008fe200030f0eff */
[----:B------:R-:W-:Y:S01]  /*b660*/  IMAD R11, R40, 0x4, R3 ;  /* 0x00000004280b7824 */ /* 0x000fe200078e0203 */
[----:B------:R-:W-:-:S02]  /*b670*/  LEA R6, P6, R3, R41, 0x1 ;  /* 0x0000002903067211 */ /* 0x000fc400078c08ff */
[----:B----4-:R-:W-:Y:S02]  /*b680*/  PRMT R9, R15, 0x7632, R9 ;  /* 0x000076320f097816 */ /* 0x010fe40000000009 */
[----:B------:R-:W-:Y:S01]  /*b690*/  LEA.HI.X.SX32 R7, R3, R2, 0x1, P6 ;  /* 0x0000000203077211 */ /* 0x000fe200030f0eff */
[----:B------:R-:W-:Y:S02]  /*b6a0*/  IMAD R3, R40, 0x4, R11 ;  /* 0x0000000428037824 */ /* 0x000fe400078e020b */
[----:B------:R3:W-:Y:S01]  /*b6b0*/  @P1 STG.E.U16 desc[UR24][R4.64], R9 ;  /* 0x0000000904001986 */ /* 0x0007e2000c101518 */
[----:B0-----:R-:W-:Y:S01]  /*b6c0*/  ISETP.LT.AND P1, PT, R0, UR4, !P0 ;  /* 0x0000000400007c0c */ /* 0x001fe2000c721270 */
[----:B------:R-:W-:Y:S01]  /*b6d0*/  IMAD R13, R40, 0x4, R3 ;  /* 0x00000004280d7824 */ /* 0x000fe200078e0203 */
[----:B------:R-:W0:Y:S01]  /*b6e0*/  LDCU UR4, c[0x0][0x39c] ;  /* 0x00007380ff0477ac */ /* 0x000e220008000800 */
[----:B------:R4:W-:Y:S01]  /*b6f0*/  @P2 STG.E.U16 desc[UR24][R6.64], R20 ;  /* 0x0000001406002986 */ /* 0x0009e2000c101518 */
[----:B------:R-:W-:-:S02]  /*b700*/  LEA R8, P2, R11, R41, 0x1 ;  /* 0x000000290b087211 */ /* 0x000fc400078408ff */
[----:B------:R-:W-:Y:S02]  /*b710*/  LOP3.LUT R0, R133, 0x1f4, RZ, 0xfc, !PT ;  /* 0x000001f485007812 */ /* 0x000fe400078efcff */
[-C--:B---3--:R-:W-:Y:S01]  /*b720*/  LEA.HI.X.SX32 R9, R11, R2.reuse, 0x1, P2 ;  /* 0x000000020b097211 */ /* 0x088fe200010f0eff */
[----:B------:R-:W-:Y:S01]  /*b730*/  IMAD R11, R40, 0x4, R13 ;  /* 0x00000004280b7824 */ /* 0x000fe200078e020d */
[----:B------:R-:W-:Y:S02]  /*b740*/  PRMT R5, R20, 0x7632, R5 ;  /* 0x0000763214057816 */ /* 0x000fe40000000005 */
[-C--:B----4-:R-:W-:Y:S01]  /*b750*/  LEA R6, P6, R13, R41.reuse, 0x1 ;  /* 0x000000290d067211 */ /* 0x090fe200078c08ff */
[----:B------:R-:W-:Y:S01]  /*b760*/  IMAD R15, R40, 0x4, R11 ;  /* 0x00000004280f7824 */ /* 0x000fe200078e020b */
[----:B-1----:R-:W-:Y:S01]  /*b770*/  ISETP.LT.AND P2, PT, R0, UR5, !P0 ;  /* 0x0000000500007c0c */ /* 0x002fe2000c741270 */
[----:B------:R1:W-:Y:S01]  /*b780*/  @P3 STG.E.U16 desc[UR24][R8.64], R5 ;  /* 0x0000000508003986 */ /* 0x0003e2000c101518 */
[----:B------:R-:W-:Y:S01]  /*b790*/  LEA R4, P3, R3, R41, 0x1 ;  /* 0x0000002903047211 */ /* 0x000fe200078608ff */
[----:B------:R-:W-:Y:S01]  /*b7a0*/  IMAD R17, R40, 0x4, R15 ;  /* 0x0000000428117824 */ /* 0x000fe200078e020f */
[----:B------:R-:W-:-:S02]  /*b7b0*/  LEA.HI.X.SX32 R7, R13, R2, 0x1, P6 ;  /* 0x000000020d077211 */ /* 0x000fc400030f0eff */
[-C--:B------:R-:W-:Y:S01]  /*b7c0*/  LEA R12, P6, R15, R41.reuse, 0x1 ;  /* 0x000000290f0c7211 */ /* 0x080fe200078c08ff */
[----:B------:R-:W-:Y:S01]  /*b7d0*/  IMAD R40, R40, 0x4, R17 ;  /* 0x0000000428287824 */ /* 0x000fe200078e0211 */
[C---:B------:R-:W-:Y:S02]  /*b7e0*/  LOP3.LUT R0, R133.reuse, 0x1fc, RZ, 0xfc, !PT ;  /* 0x000001fc85007812 */ /* 0x040fe400078efcff */
[----:B------:R-:W-:Y:S02]  /*b7f0*/  LOP3.LUT R133, R133, 0x1f8, RZ, 0xfc, !PT ;  /* 0x000001f885857812 */ /* 0x000fe400078efcff */
[-C--:B------:R-:W-:Y:S02]  /*b800*/  LEA.HI.X.SX32 R13, R15, R2.reuse, 0x1, P6 ;  /* 0x000000020f0d7211 */ /* 0x080fe400030f0eff */
[----:B-1----:R-:W-:Y:S02]  /*b810*/  LEA.HI.X.SX32 R5, R3, R2, 0x1, P3 ;  /* 0x0000000203057211 */ /* 0x002fe400018f0eff */
[----:B------:R-:W-:-:S02]  /*b820*/  LEA R10, P3, R11, R41, 0x1 ;  /* 0x000000290b0a7211 */ /* 0x000fc400078608ff */
[----:B------:R-:W-:Y:S01]  /*b830*/  PRMT R3, R21, 0x7632, R3 ;  /* 0x0000763215037816 */ /* 0x000fe20000000003 */
[----:B------:R-:W-:Y:S01]  /*b840*/  @P4 STG.E.U16 desc[UR24][R4.64], R21 ;  /* 0x0000001504004986 */ /* 0x000fe2000c101518 */
[-C--:B------:R-:W-:Y:S02]  /*b850*/  LEA.HI.X.SX32 R11, R11, R2.reuse, 0x1, P3 ;  /* 0x000000020b0b7211 */ /* 0x080fe400018f0eff */
[CC--:B------:R-:W-:Y:S01]  /*b860*/  LEA R14, P3, R40.reuse, R41.reuse, 0x1 ;  /* 0x00000029280e7211 */ /* 0x0c0fe200078608ff */
[----:B------:R1:W-:Y:S01]  /*b870*/  @P5 STG.E.U16 desc[UR24][R6.64], R3 ;  /* 0x0000000306005986 */ /* 0x0003e2000c101518 */
[----:B------:R-:W-:Y:S02]  /*b880*/  LEA R8, P6, R17, R41, 0x1 ;  /* 0x0000002911087211 */ /* 0x000fe400078c08ff */
[----:B------:R-:W-:Y:S01]  /*b890*/  LEA.HI.X.SX32 R15, R40, R2, 0x1, P3 ;  /* 0x00000002280f7211 */ /* 0x000fe200018f0eff */
[----:B------:R3:W-:Y:S01]  /*b8a0*/  @P1 STG.E.U16 desc[UR24][R10.64], R22 ;  /* 0x000000160a001986 */ /* 0x0007e2000c101518 */
[----:B--2---:R-:W-:-:S02]  /*b8b0*/  ISETP.LT.AND P3, PT, R0, UR6, !P0 ;  /* 0x0000000600007c0c */ /* 0x004fc4000c761270 */
[----:B0-----:R-:W-:Y:S02]  /*b8c0*/  ISETP.LT.AND P0, PT, R133, UR4, !P0 ;  /* 0x0000000485007c0c */ /* 0x001fe4000c701270 */
[----:B------:R-:W-:Y:S02]  /*b8d0*/  PRMT R0, R22, 0x7632, R0 ;  /* 0x0000763216007816 */ /* 0x000fe40000000000 */
[----:B------:R-:W-:Y:S02]  /*b8e0*/  LEA.HI.X.SX32 R9, R17, R2, 0x1, P6 ;  /* 0x0000000211097211 */ /* 0x000fe400030f0eff */
[----:B-1----:R-:W-:Y:S01]  /*b8f0*/  PRMT R7, R23, 0x7632, R7 ;  /* 0x0000763217077816 */ /* 0x002fe20000000007 */
[----:B------:R3:W-:Y:S06]  /*b900*/  @P2 STG.E.U16 desc[UR24][R12.64], R0 ;  /* 0x000000000c002986 */ /* 0x0007ec000c101518 */
[----:B------:R3:W-:Y:S04]  /*b910*/  @P0 STG.E.U16 desc[UR24][R8.64], R23 ;  /* 0x0000001708000986 */ /* 0x0007e8000c101518 */
[----:B------:R3:W-:Y:S01]  /*b920*/  @P3 STG.E.U16 desc[UR24][R14.64], R7 ;  /* 0x000000070e003986 */ /* 0x0007e2000c101518 */
[----:B------:R-:W-:Y:S06]  /*b930*/  BAR.SYNC.DEFER_BLOCKING 0x0 ;  /* 0x0000000000007b1d */ /* 0x000fec0000010000 */
[----:B------:R-:W-:Y:S05]  /*b940*/  BRA.U UP0, `(.L_x_13) ;  /* 0x0000000100a07547 */ /* 0x000fea000b800000 */
[----:B------:R-:W0:Y:S01]  /*b950*/  S2UR UR5, SR_CgaCtaId ;  /* 0x00000000000579c3 */ /* 0x000e220000008800 */
[----:B------:R-:W-:Y:S01]  /*b960*/  NOP ;  /* 0x0000000000007918 */ /* 0x000fe20000000000 */
[----:B------:R-:W-:Y:S01]  /*b970*/  UMOV UR4, 0x50 ;  /* 0x0000005000047882 */ /* 0x000fe20000000000 */
[----:B---3--:R-:W-:Y:S02]  /*b980*/  IMAD.U32 R0, RZ, RZ, UR10 ;  /* 0x0000000aff007e24 */ /* 0x008fe4000f8e00ff */
[----:B------:R-:W-:Y:S02]  /*b990*/  IMAD.MOV.U32 R3, RZ, RZ, 0xff ;  /* 0x000000ffff037424 */ /* 0x000fe400078e00ff */
[----:B------:R-:W-:Y:S01]  /*b9a0*/  IMAD.MOV.U32 R7, RZ, RZ, 0x1 ;  /* 0x00000001ff077424 */ /* 0x000fe200078e00ff */
[----:B------:R-:W-:-:S04]  /*b9b0*/  LOP3.LUT R0, R0, 0xffff, RZ, 0xc0, !PT ;  /* 0x0000ffff00007812 */ /* 0x000fc800078ec0ff */
[----:B------:R-:W-:-:S05]  /*b9c0*/  SHF.R.U32.HI R0, RZ, 0x5, R0 ;  /* 0x00000005ff007819 */ /* 0x000fca0000011600 */
[----:B------:R-:W-:Y:S01]  /*b9d0*/  VIADD R2, R0, 0x10 ;  /* 0x0000001000027836 */ /* 0x000fe20000000000 */
[----:B------:R-:W-:Y:S01]  /*b9e0*/  SHF.L.U32 R0, R3, R0, RZ ;  /* 0x0000000003007219 */ /* 0x000fe200000006ff */
[----:B0-----:R-:W-:-:S03]  /*b9f0*/  ULEA UR6, UR5, UR4, 0x18 ;  /* 0x0000000405067291 */ /* 0x001fc6000f8ec0ff */
[----:B------:R-:W-:-:S04]  /*ba00*/  SHF.L.U32 R3, R7, R2, RZ ;  /* 0x0000000207037219 */ /* 0x000fc800000006ff */
[----:B------:R-:W-:Y:S02]  /*ba10*/  LOP3.LUT R0, R3, R0, RZ, 0xfc, !PT ;  /* 0x0000000003007212 */ /* 0x000fe400078efcff */
[----:B------:R-:W0:Y:S02]  /*ba20*/  LDS R5, [UR6] ;  /* 0x00000006ff057984 */ /* 0x000e240008000800 */
[C---:B------:R-:W-:Y:S02]  /*ba30*/  LOP3.LUT R2, R0.reuse, 0xffff, RZ, 0xc0, !PT ;  /* 0x0000ffff00027812 */ /* 0x040fe400078ec0ff */
[----:B0-----:R-:W-:-:S04]  /*ba40*/  LOP3.LUT R3, R0, 0xffff, R5, 0x80, !PT ;  /* 0x0000ffff00037812 */ /* 0x001fc800078e8005 */
[----:B------:R-:W-:-:S13]  /*ba50*/  ISETP.NE.AND P0, PT, R3, R2, PT ;  /* 0x000000020300720c */ /* 0x000fda0003f05270 */
[----:B------:R-:W-:Y:S05]  /*ba60*/  @P0 BRA `(.L_x_14) ;  /* 0x0000000000500947 */ /* 0x000fea0003800000 */
[----:B------:R-:W-:Y:S02]  /*ba70*/  SHF.R.U32.HI R5, RZ, 0x10, R5 ;  /* 0x00000010ff057819 */ /* 0x000fe40000011605 */
[----:B------:R-:W-:-:S04]  /*ba80*/  SHF.R.U32.HI R2, RZ, 0x10, R0 ;  /* 0x00000010ff027819 */ /* 0x000fc80000011600 */
[----:B------:R-:W-:-:S04]  /*ba90*/  LOP3.LUT R5, R5, R2, RZ, 0xc0, !PT ;  /* 0x0000000205057212 */ /* 0x000fc800078ec0ff */
[----:B------:R-:W-:-:S13]  /*baa0*/  ISETP.NE.AND P0, PT, R5, R2, PT ;  /* 0x000000020500720c */ /* 0x000fda0003f05270 */
[----:B------:R-:W-:Y:S05]  /*bab0*/  @P0 BRA `(.L_x_15) ;  /* 0x0000000000300947 */ /* 0x000fea0003800000 */
[----:B------:R-:W-:Y:S01]  /*bac0*/  R2UR UR4, R0 ;  /* 0x00000000000472ca */ /* 0x000fe200000e0000 */
[----:B------:R-:W-:Y:S01]  /*bad0*/  VOTEU.ANY UR5, UPT, PT ;  /* 0x0000000000057886 */ /* 0x000fe200038e0100 */
[----:B------:R-:W0:Y:S01]  /*bae0*/  S2R R0, SR_LANEID ;  /* 0x0000000000007919 */ /* 0x000e220000000000 */
[----:B------:R-:W-:-:S10]  /*baf0*/  UFLO.U32 UR5, UR5 ;  /* 0x00000005000572bd */ /* 0x000fd400080e0000 */
[----:B------:R-:W-:-:S06]  /*bb00*/  ULOP3.LUT UR4, URZ, UR4, URZ, 0x33, !UPT ;  /* 0x00000004ff047292 */ /* 0x000fcc000f8e33ff */
[----:B------:R-:W-:-:S04]  /*bb10*/  IMAD.U32 R2, RZ, RZ, UR4 ;  /* 0x00000004ff027e24 */ /* 0x000fc8000f8e00ff */
[----:B------:R-:W1:Y:S02]  /*bb20*/  REDUX UR7, R2 ;  /* 0x00000000020773c4 */ /* 0x000e640000000000 */
[----:B------:R2:W-:Y:S01]  /*bb30*/  UTCATOMSWS.AND URZ, UR4 ;  /* 0x0000000400ff79e3 */ /* 0x0005e20008000000 */
[----:B0-----:R-:W-:Y:S01]  /*bb40*/  ISETP.EQ.U32.AND P0, PT, R0, UR5, PT ;  /* 0x0000000500007c0c */ /* 0x001fe2000bf02070 */
[----:B-1----:R-:W-:-:S12]  /*bb50*/  IMAD.U32 R0, RZ, RZ, UR7 ;  /* 0x00000007ff007e24 */ /* 0x002fd8000f8e00ff */
[----:B------:R2:W-:Y:S01]  /*bb60*/  @P0 ATOMS.AND RZ, [UR6], R0 ;  /* 0x00000000ffff098c */ /* 0x0005e2000a800006 */
[----:B------:R-:W-:Y:S05]  /*bb70*/  BRA `(.L_x_13) ;  /* 0x0000000000147947 */ /* 0x000fea0003800000 */
.L_x_15:
[----:B------:R-:W-:-:S07]  /*bb80*/  MOV R2, 0xbba0 ;  /* 0x0000bba000027802 */ /* 0x000fce0000000f00 */
[----:B------:R-:W-:Y:S05]  /*bb90*/  CALL.REL.NOINC `($__internal_0_$__cuda_sm10x_tcgen05_guardrail_trap_col_being_dealloced_not_returned_by_alloc) ;  /* 0x00000000002c7944 */ /* 0x000fea0003c00000 */
[----:B------:R-:W-:Y:S05]  /*bba0*/  BRA `(.L_x_13) ;  /* 0x0000000000087947 */ /* 0x000fea0003800000 */
.L_x_14:
[----:B------:R-:W-:-:S07]  /*bbb0*/  MOV R2, 0xbbd0 ;  /* 0x0000bbd000027802 */ /* 0x000fce0000000f00 */
[----:B------:R-:W-:Y:S05]  /*bbc0*/  CALL.REL.NOINC `($__internal_2_$__cuda_sm10x_tcgen05_guardrail_trap_unallocated_columns_being_dealloced) ;  /* 0x0000000000387944 */ /* 0x000fea0003c00000 */
.L_x_13:
[----:B------:R-:W-:Y:S01]  /*bbd0*/  NOP ;  /* 0x0000000000007918 */ /* 0x000fe20000000000 */
[----:B--2---:R-:W-:Y:S05]  /*bbe0*/  EXIT ;  /* 0x000000000000794d */ /* 0x004fea0003800000 */
.L_x_8:
[----:B------:R-:W0:Y:S02]  /*bbf0*/  SYNCS.PHASECHK.TRANS64.TRYWAIT P2, [UR13], R156 ;  /* 0x0000009cff0075a7 */ /* 0x000e24000804110d */
[----:B0-----:R-:W-:Y:S05]  /*bc00*/  @!P2 BRA `(.L_x_8) ;  /* 0xfffffffc00f8a947 */ /* 0x001fea000383ffff */
[----:B------:R-:W-:Y:S05]  /*bc10*/  BRA `(.L_x_16) ;  /* 0xffffffa800687947 */ /* 0x000fea000383ffff */
.L_x_12:
[----:B------:R-:W1:Y:S02]  /*bc20*/  SYNCS.PHASECHK.TRANS64.TRYWAIT P0, [UR13], R4 ;  /* 0x00000004ff0075a7 */ /* 0x000e64000800110d */
[----:B-1----:R-:W-:Y:S05]  /*bc30*/  @!P0 BRA `(.L_x_12) ;  /* 0xfffffffc00f88947 */ /* 0x002fea000383ffff */
[----:B------:R-:W-:Y:S05]  /*bc40*/  BRA `(.L_x_11) ;  /* 0xffffffb800847947 */ /* 0x000fea000383ffff */
        .weak           $__internal_0_$__cuda_sm10x_tcgen05_guardrail_trap_col_being_dealloced_not_returned_by_alloc
        .type           $__internal_0_$__cuda_sm10x_tcgen05_guardrail_trap_col_being_dealloced_not_returned_by_alloc,@function
        .size           $__internal_0_$__cuda_sm10x_tcgen05_guardrail_trap_col_being_dealloced_not_returned_by_alloc,($__internal_1_$__cuda_sm10x_tcgen05_guardrail_trap_phase_invalid_during_alloc - $__internal_0_$__cuda_sm10x_tcgen05_guardrail_trap_col_being_dealloced_not_returned_by_alloc)
$__internal_0_$__cuda_sm10x_tcgen05_guardrail_trap_col_being_dealloced_not_returned_by_alloc:
[----:B------:R-:W-:Y:S05]  /*bc50*/  BPT.TRAP 0x1 ;  /* 0x000000040000795c */ /* 0x000fea0000300000 */
[----:B------:R-:W-:-:S04]  /*bc60*/  IMAD.MOV.U32 R3, RZ, RZ, 0x0 ;  /* 0x00000000ff037424 */ /* 0x000fc800078e00ff */
[----:B------:R-:W-:Y:S05]  /*bc70*/  RET.REL.NODEC R2 `(matmul_kernel) ;  /* 0xffffff4002e07950 */ /* 0x000fea0003c3ffff */
        .weak           $__internal_1_$__cuda_sm10x_tcgen05_guardrail_trap_phase_invalid_during_alloc
        .type           $__internal_1_$__cuda_sm10x_tcgen05_guardrail_trap_phase_invalid_during_alloc,@function
        .size           $__internal_1_$__cuda_sm10x_tcgen05_guardrail_trap_phase_invalid_during_alloc,($__internal_2_$__cuda_sm10x_tcgen05_guardrail_trap_unallocated_columns_being_dealloced - $__internal_1_$__cuda_sm10x_tcgen05_guardrail_trap_phase_invalid_during_alloc)
$__internal_1_$__cuda_sm10x_tcgen05_guardrail_trap_phase_invalid_during_alloc:
[----:B------:R-:W-:Y:S05]  /*bc80*/  BPT.TRAP 0x1 ;  /* 0x000000040000795c */ /* 0x000fea0000300000 */
[----:B------:R-:W-:-:S04]  /*bc90*/  IMAD.MOV.U32 R3, RZ, RZ, 0x0 ;  /* 0x00000000ff037424 */ /* 0x000fc800078e00ff */
[----:B------:R-:W-:Y:S05]  /*bca0*/  RET.REL.NODEC R2 `(matmul_kernel) ;  /* 0xffffff4002d47950 */ /* 0x000fea0003c3ffff */
        .weak           $__internal_2_$__cuda_sm10x_tcgen05_guardrail_trap_unallocated_columns_being_dealloced
        .type           $__internal_2_$__cuda_sm10x_tcgen05_guardrail_trap_unallocated_columns_being_dealloced,@function
        .size           $__internal_2_$__cuda_sm10x_tcgen05_guardrail_trap_unallocated_columns_being_dealloced,(.L_x_20 - $__internal_2_$__cuda_sm10x_tcgen05_guardrail_trap_unallocated_columns_being_dealloced)
$__internal_2_$__cuda_sm10x_tcgen05_guardrail_trap_unallocated_columns_being_dealloced:
[----:B------:R-:W-:Y:S05]  /*bcb0*/  BPT.TRAP 0x1 ;  /* 0x000000040000795c */ /* 0x000fea0000300000 */
[----:B------:R-:W-:-:S04]  /*bcc0*/  IMAD.MOV.U32 R3, RZ, RZ, 0x0 ;  /* 0x00000000ff037424 */ /* 0x000fc800078e00ff */
[----:B------:R-:W-:Y:S05]  /*bcd0*/  RET.REL.NODEC R2 `(matmul_kernel) ;  /* 0xffffff4002c87950 */ /* 0x000fea0003c3ffff */
.L_x_17:
[----:B------:R-:W-:-:S00]  /*bce0*/  BRA `(.L_x_17) ;  /* 0xfffffffc00fc7947 */ /* 0x000fc0000383ffff */
[----:B------:R-:W-:-:S00]  /*bcf0*/  NOP ;  /* 0x0000000000007918 */ /* 0x000fc00000000000 */
        /* <DEDUP_REMOVED lines=8> */
.L_x_20:


//--------------------- .nv.shared.matmul_kernel  --------------------------
	.section	.nv.shared.matmul_kernel,"aw",@nobits
	.sectionflags	@""
	.align	16
	.zero		1024


//--------------------- .nv.shared.reserved.0     --------------------------
	.section	.nv.shared.reserved.0,"aw",@nobits
	.align	8
	.weak		__nv_reservedSMEM_offset_0_alias
	.size		__nv_reservedSMEM_offset_0_alias, 0, 64
	.other		__nv_reservedSMEM_offset_0_alias,@"STO_CUDA_RESERVED_SHARED STV_DEFAULT"
__nv_reservedSMEM_offset_0_alias:
	.zero		0
.nv.shared.reserved.0:
	.zero		64
	.weak		__nv_reservedSMEM_allocation_phase
	.type		__nv_reservedSMEM_allocation_phase,@object
	.size		__nv_reservedSMEM_allocation_phase,(.L_0 - __nv_reservedSMEM_allocation_phase)
__nv_reservedSMEM_allocation_phase:
	.zero		1
.L_0:
	.zero		7
	.weak		__nv_reservedSMEM_devtool_atexit_pc
	.type		__nv_reservedSMEM_devtool_atexit_pc,@object
	.size		__nv_reservedSMEM_devtool_atexit_pc,(__nv_reservedSMEM_allocation_mask - __nv_reservedSMEM_devtool_atexit_pc)
__nv_reservedSMEM_devtool_atexit_pc:
	.zero		8
	.weak		__nv_reservedSMEM_allocation_mask
	.type		__nv_reservedSMEM_allocation_mask,@object
	.size		__nv_reservedSMEM_allocation_mask,(.L_2 - __nv_reservedSMEM_allocation_mask)
__nv_reservedSMEM_allocation_mask:
	.zero		4
.L_2:


//--------------------- .nv.constant0.matmul_kernel --------------------------
	.section	.nv.constant0.matmul_kernel,"a",@progbits
	.sectionflags	@""
	.align	4
.nv.constant0.matmul_kernel:
	.zero		976


//--------------------- SYMBOLS --------------------------

	.type		.nv.reservedSmem.offset0,@object
	.size		.nv.reservedSmem.offset0,0x4
	.type		.nv.reservedSmem.cap,@object
	.size		.nv.reservedSmem.cap,0x4
